def attn_fwd(
    Q,
    K,
    V,
    Out,
    Lse,
    sm_scale,
    stride_qz,
    stride_qh,
    stride_qm,
    stride_qk,
    stride_kz,
    stride_kh,
    stride_kn,
    stride_kk,
    stride_vz,
    stride_vh,
    stride_vn,
    stride_vk,
    stride_oz,
    stride_oh,
    stride_om,
    stride_ok,
    seqlen_q,
    seqlen_k,
    BLOCK_M: tl.constexpr,
    BLOCK_N: tl.constexpr,
    HEAD_DIM: tl.constexpr,
    CAUSAL: tl.constexpr,
):
    start_m = tl.program_id(0)
    off_hz = tl.program_id(1)
    q_off = off_hz * stride_qh
    k_off = off_hz * stride_kh
    v_off = off_hz * stride_vh
    offs_m = start_m * BLOCK_M + tl.arange(0, BLOCK_M)
    offs_d = tl.arange(0, HEAD_DIM)
    offs_n = tl.arange(0, BLOCK_N)
    q_ptrs = Q + q_off + offs_m[:, None] * stride_qm + offs_d[None, :] * stride_qk
    k_ptrs = K + k_off + offs_d[:, None] * stride_kk + offs_n[None, :] * stride_kn
    v_ptrs = V + v_off + offs_n[:, None] * stride_vn + offs_d[None, :] * stride_vk
    m_i = tl.full([BLOCK_M], float("-inf"), dtype=tl.float32)
    l_i = tl.zeros([BLOCK_M], dtype=tl.float32) + 1.0
    acc = tl.zeros([BLOCK_M, HEAD_DIM], dtype=tl.float32)
    q = tl.load(q_ptrs)
    acc, l_i, m_i = _attn_fwd_inner(
        acc,
        l_i,
        m_i,
        q,
        k_ptrs,
        v_ptrs,
        sm_scale,
        stride_kn,
        stride_vn,
        start_m,
        seqlen_k,
        BLOCK_M,
        BLOCK_N,
        HEAD_DIM,
        CAUSAL,
    )
    acc = acc / l_i[:, None]
    lse = m_i + tl.math.log2(l_i) / 1.4426950408889634
    o_ptrs = (
        Out
        + off_hz * stride_oh
        + offs_m[:, None] * stride_om
        + offs_d[None, :] * stride_ok
    )
    tl.store(o_ptrs, acc.to(Out.dtype.element_ty))
    tl.store(Lse + off_hz * seqlen_q + offs_m, lse)

# config = {"BLOCK_M": 256, "BLOCK_N": 32, "HEAD_DIM": 128, "arch": "sm_90", "causal": false, "dtype": "bf16", "num_stages": 2, "num_warps": 16}
# arch = sm_90


// ===== COMPILED SASS (sm_90a) =====

	.target	sm_90a

	.elftype	@"ET_EXEC"


//--------------------- .note.nv.tkinfo           --------------------------
	.section	.note.nv.tkinfo,"",@"SHT_NOTE"
	.sectionflags	@"SHF_NOTE_NV_TKINFO"
	.tkinfo
        /*0018*/ 	.word	0x00000002
        /*0030*/ 	.string	""
        /*0030*/ 	.string	"ptxas"
        /*0030*/ 	.string	"Cuda compilation tools, release 13.0, V13.0.88"
        /*0030*/ 	.string	"Build cuda_13.0.r13.0/compiler.36424714_0"
        /*0030*/ 	.string	"-v  -suppress-debug-info  -lineinfo  -arch sm_90a "



//--------------------- .note.nv.cuinfo           --------------------------
	.section	.note.nv.cuinfo,"",@"SHT_NOTE"
	.sectionflags	@"SHF_NOTE_NV_CUINFO"
        /*0018*/ 	.short	0x0002
        /*001a*/ 	.short	0x005a
        /*001c*/ 	.short	0x0082
	.zero		2


//--------------------- .nv.info                  --------------------------
	.section	.nv.info,"",@"SHT_CUDA_INFO"
	.align	4


	//----- nvinfo : EIATTR_REGCOUNT
	.align		4
        /*0000*/ 	.byte	0x04, 0x2f
        /*0002*/ 	.short	(.L_2 - .L_1)
	.align		4
.L_1:
        /*0004*/ 	.word	index@(attn_fwd)
        /*0008*/ 	.word	0x00000080


	//----- nvinfo : EIATTR_FRAME_SIZE
	.align		4
.L_2:
        /*000c*/ 	.byte	0x04, 0x11
        /*000e*/ 	.short	(.L_4 - .L_3)
	.align		4
.L_3:
        /*0010*/ 	.word	index@(attn_fwd)
        /*0014*/ 	.word	0x00000040


	//----- nvinfo : EIATTR_MIN_STACK_SIZE
	.align		4
.L_4:
        /*0018*/ 	.byte	0x04, 0x12
        /*001a*/ 	.short	(.L_6 - .L_5)
	.align		4
.L_5:
        /*001c*/ 	.word	index@(attn_fwd)
        /*0020*/ 	.word	0x00000040
.L_6:


//--------------------- .nv.compat                --------------------------
	.section	.nv.compat,"",@"SHT_CUDA_COMPAT_INFO"
	.align	4
        /*0000*/ 	.byte	0x02, 0x09, 0x01, 0x00, 0x02, 0x02, 0x04, 0x00, 0x02, 0x05, 0x05, 0x00, 0x03, 0x07, 0x01, 0x01
        /*0010*/ 	.byte	0x02, 0x03, 0x00, 0x00, 0x02, 0x06, 0x01, 0x00, 0x04, 0x0b, 0x08, 0x00, 0x00, 0x00, 0x00, 0x00
        /*0020*/ 	.byte	0x00, 0x00, 0x00, 0x00


//--------------------- .nv.info.attn_fwd         --------------------------
	.section	.nv.info.attn_fwd,"",@"SHT_CUDA_INFO"
	.sectionflags	@""
	.align	4


	//----- nvinfo : EIATTR_CUDA_API_VERSION
	.align		4
        /*0000*/ 	.byte	0x04, 0x37
        /*0002*/ 	.short	(.L_8 - .L_7)
.L_7:
        /*0004*/ 	.word	0x00000082


	//----- nvinfo : EIATTR_KPARAM_INFO
	.align		4
.L_8:
        /*0008*/ 	.byte	0x04, 0x17
        /*000a*/ 	.short	(.L_10 - .L_9)
.L_9:
        /*000c*/ 	.word	0x00000000
        /*0010*/ 	.short	0x0019
        /*0012*/ 	.short	0x0080
        /*0014*/ 	.byte	0x00, 0xf4, 0x21, 0x00


	//----- nvinfo : EIATTR_KPARAM_INFO
	.align		4
.L_10:
        /*0018*/ 	.byte	0x04, 0x17
        /*001a*/ 	.short	(.L_12 - .L_11)
.L_11:
        /*001c*/ 	.word	0x00000000
        /*0020*/ 	.short	0x0018
        /*0022*/ 	.short	0x0078
        /*0024*/ 	.byte	0x00, 0xf4, 0x21, 0x00


	//----- nvinfo : EIATTR_KPARAM_INFO
	.align		4
.L_12:
        /*0028*/ 	.byte	0x04, 0x17
        /*002a*/ 	.short	(.L_14 - .L_13)
.L_13:
        /*002c*/ 	.word	0x00000000
        /*0030*/ 	.short	0x0017
        /*0032*/ 	.short	0x0070
        /*0034*/ 	.byte	0x00, 0xf0, 0x11, 0x00


	//----- nvinfo : EIATTR_KPARAM_INFO
	.align		4
.L_14:
        /*0038*/ 	.byte	0x04, 0x17
        /*003a*/ 	.short	(.L_16 - .L_15)
.L_15:
        /*003c*/ 	.word	0x00000000
        /*0040*/ 	.short	0x0016
        /*0042*/ 	.short	0x006c
        /*0044*/ 	.byte	0x00, 0xf0, 0x11, 0x00


	//----- nvinfo : EIATTR_KPARAM_INFO
	.align		4
.L_16:
        /*0048*/ 	.byte	0x04, 0x17
        /*004a*/ 	.short	(.L_18 - .L_17)
.L_17:
        /*004c*/ 	.word	0x00000000
        /*0050*/ 	.short	0x0015
        /*0052*/ 	.short	0x0068
        /*0054*/ 	.byte	0x00, 0xf0, 0x11, 0x00


	//----- nvinfo : EIATTR_KPARAM_INFO
	.align		4
.L_18:
        /*0058*/ 	.byte	0x04, 0x17
        /*005a*/ 	.short	(.L_20 - .L_19)
.L_19:
        /*005c*/ 	.word	0x00000000
        /*0060*/ 	.short	0x0014
        /*0062*/ 	.short	0x0064
        /*0064*/ 	.byte	0x00, 0xf0, 0x11, 0x00


	//----- nvinfo : EIATTR_KPARAM_INFO
	.align		4
.L_20:
        /*0068*/ 	.byte	0x04, 0x17
        /*006a*/ 	.short	(.L_22 - .L_21)
.L_21:
        /*006c*/ 	.word	0x00000000
        /*0070*/ 	.short	0x0013
        /*0072*/ 	.short	0x0060
        /*0074*/ 	.byte	0x00, 0xf0, 0x11, 0x00


	//----- nvinfo : EIATTR_KPARAM_INFO
	.align		4
.L_22:
        /*0078*/ 	.byte	0x04, 0x17
        /*007a*/ 	.short	(.L_24 - .L_23)
.L_23:
        /*007c*/ 	.word	0x00000000
        /*0080*/ 	.short	0x0012
        /*0082*/ 	.short	0x005c
        /*0084*/ 	.byte	0x00, 0xf0, 0x11, 0x00


	//----- nvinfo : EIATTR_KPARAM_INFO
	.align		4
.L_24:
        /*0088*/ 	.byte	0x04, 0x17
        /*008a*/ 	.short	(.L_26 - .L_25)
.L_25:
        /*008c*/ 	.word	0x00000000
        /*0090*/ 	.short	0x0011
        /*0092*/ 	.short	0x0058
        /*0094*/ 	.byte	0x00, 0xf0, 0x11, 0x00


	//----- nvinfo : EIATTR_KPARAM_INFO
	.align		4
.L_26:
        /*0098*/ 	.byte	0x04, 0x17
        /*009a*/ 	.short	(.L_28 - .L_27)
.L_27:
        /*009c*/ 	.word	0x00000000
        /*00a0*/ 	.short	0x0010
        /*00a2*/ 	.short	0x0054
        /*00a4*/ 	.byte	0x00, 0xf0, 0x11, 0x00


	//----- nvinfo : EIATTR_KPARAM_INFO
	.align		4
.L_28:
        /*00a8*/ 	.byte	0x04, 0x17
        /*00aa*/ 	.short	(.L_30 - .L_29)
.L_29:
        /*00ac*/ 	.word	0x00000000
        /*00b0*/ 	.short	0x000f
        /*00b2*/ 	.short	0x0050
        /*00b4*/ 	.byte	0x00, 0xf0, 0x11, 0x00


	//----- nvinfo : EIATTR_KPARAM_INFO
	.align		4
.L_30:
        /*00b8*/ 	.byte	0x04, 0x17
        /*00ba*/ 	.short	(.L_32 - .L_31)
.L_31:
        /*00bc*/ 	.word	0x00000000
        /*00c0*/ 	.short	0x000e
        /*00c2*/ 	.short	0x004c
        /*00c4*/ 	.byte	0x00, 0xf0, 0x11, 0x00


	//----- nvinfo : EIATTR_KPARAM_INFO
	.align		4
.L_32:
        /*00c8*/ 	.byte	0x04, 0x17
        /*00ca*/ 	.short	(.L_34 - .L_33)
.L_33:
        /*00cc*/ 	.word	0x00000000
        /*00d0*/ 	.short	0x000d
        /*00d2*/ 	.short	0x0048
        /*00d4*/ 	.byte	0x00, 0xf0, 0x11, 0x00


	//----- nvinfo : EIATTR_KPARAM_INFO
	.align		4
.L_34:
        /*00d8*/ 	.byte	0x04, 0x17
        /*00da*/ 	.short	(.L_36 - .L_35)
.L_35:
        /*00dc*/ 	.word	0x00000000
        /*00e0*/ 	.short	0x000c
        /*00e2*/ 	.short	0x0044
        /*00e4*/ 	.byte	0x00, 0xf0, 0x11, 0x00


	//----- nvinfo : EIATTR_KPARAM_INFO
	.align		4
.L_36:
        /*00e8*/ 	.byte	0x04, 0x17
        /*00ea*/ 	.short	(.L_38 - .L_37)
.L_37:
        /*00ec*/ 	.word	0x00000000
        /*00f0*/ 	.short	0x000b
        /*00f2*/ 	.short	0x0040
        /*00f4*/ 	.byte	0x00, 0xf0, 0x11, 0x00


	//----- nvinfo : EIATTR_KPARAM_INFO
	.align		4
.L_38:
        /*00f8*/ 	.byte	0x04, 0x17
        /*00fa*/ 	.short	(.L_40 - .L_39)
.L_39:
        /*00fc*/ 	.word	0x00000000
        /*0100*/ 	.short	0x000a
        /*0102*/ 	.short	0x003c
        /*0104*/ 	.byte	0x00, 0xf0, 0x11, 0x00


	//----- nvinfo : EIATTR_KPARAM_INFO
	.align		4
.L_40:
        /*0108*/ 	.byte	0x04, 0x17
        /*010a*/ 	.short	(.L_42 - .L_41)
.L_41:
        /*010c*/ 	.word	0x00000000
        /*0110*/ 	.short	0x0009
        /*0112*/ 	.short	0x0038
        /*0114*/ 	.byte	0x00, 0xf0, 0x11, 0x00


	//----- nvinfo : EIATTR_KPARAM_INFO
	.align		4
.L_42:
        /*0118*/ 	.byte	0x04, 0x17
        /*011a*/ 	.short	(.L_44 - .L_43)
.L_43:
        /*011c*/ 	.word	0x00000000
        /*0120*/ 	.short	0x0008
        /*0122*/ 	.short	0x0034
        /*0124*/ 	.byte	0x00, 0xf0, 0x11, 0x00


	//----- nvinfo : EIATTR_KPARAM_INFO
	.align		4
.L_44:
        /*0128*/ 	.byte	0x04, 0x17
        /*012a*/ 	.short	(.L_46 - .L_45)
.L_45:
        /*012c*/ 	.word	0x00000000
        /*0130*/ 	.short	0x0007
        /*0132*/ 	.short	0x0030
        /*0134*/ 	.byte	0x00, 0xf0, 0x11, 0x00


	//----- nvinfo : EIATTR_KPARAM_INFO
	.align		4
.L_46:
        /*0138*/ 	.byte	0x04, 0x17
        /*013a*/ 	.short	(.L_48 - .L_47)
.L_47:
        /*013c*/ 	.word	0x00000000
        /*0140*/ 	.short	0x0006
        /*0142*/ 	.short	0x002c
        /*0144*/ 	.byte	0x00, 0xf0, 0x11, 0x00


	//----- nvinfo : EIATTR_KPARAM_INFO
	.align		4
.L_48:
        /*0148*/ 	.byte	0x04, 0x17
        /*014a*/ 	.short	(.L_50 - .L_49)
.L_49:
        /*014c*/ 	.word	0x00000000
        /*0150*/ 	.short	0x0005
        /*0152*/ 	.short	0x0028
        /*0154*/ 	.byte	0x00, 0xf0, 0x11, 0x00


	//----- nvinfo : EIATTR_KPARAM_INFO
	.align		4
.L_50:
        /*0158*/ 	.byte	0x04, 0x17
        /*015a*/ 	.short	(.L_52 - .L_51)
.L_51:
        /*015c*/ 	.word	0x00000000
        /*0160*/ 	.short	0x0004
        /*0162*/ 	.short	0x0020
        /*0164*/ 	.byte	0x00, 0xf4, 0x21, 0x00


	//----- nvinfo : EIATTR_KPARAM_INFO
	.align		4
.L_52:
        /*0168*/ 	.byte	0x04, 0x17
        /*016a*/ 	.short	(.L_54 - .L_53)
.L_53:
        /*016c*/ 	.word	0x00000000
        /*0170*/ 	.short	0x0003
        /*0172*/ 	.short	0x0018
        /*0174*/ 	.byte	0x00, 0xf4, 0x21, 0x00


	//----- nvinfo : EIATTR_KPARAM_INFO
	.align		4
.L_54:
        /*0178*/ 	.byte	0x04, 0x17
        /*017a*/ 	.short	(.L_56 - .L_55)
.L_55:
        /*017c*/ 	.word	0x00000000
        /*0180*/ 	.short	0x0002
        /*0182*/ 	.short	0x0010
        /*0184*/ 	.byte	0x00, 0xf4, 0x21, 0x00


	//----- nvinfo : EIATTR_KPARAM_INFO
	.align		4
.L_56:
        /*0188*/ 	.byte	0x04, 0x17
        /*018a*/ 	.short	(.L_58 - .L_57)
.L_57:
        /*018c*/ 	.word	0x00000000
        /*0190*/ 	.short	0x0001
        /*0192*/ 	.short	0x0008
        /*0194*/ 	.byte	0x00, 0xf4, 0x21, 0x00


	//----- nvinfo : EIATTR_KPARAM_INFO
	.align		4
.L_58:
        /*0198*/ 	.byte	0x04, 0x17
        /*019a*/ 	.short	(.L_60 - .L_59)
.L_59:
        /*019c*/ 	.word	0x00000000
        /*01a0*/ 	.short	0x0000
        /*01a2*/ 	.short	0x0000
        /*01a4*/ 	.byte	0x00, 0xf4, 0x21, 0x00


	//----- nvinfo : EIATTR_SPARSE_MMA_MASK
	.align		4
.L_60:
        /*01a8*/ 	.byte	0x03, 0x50
        /*01aa*/ 	.short	0x0000


	//----- nvinfo : EIATTR_MAXREG_COUNT
	.align		4
        /*01ac*/ 	.byte	0x03, 0x1b
        /*01ae*/ 	.short	0x0080


	//----- nvinfo : EIATTR_NUM_BARRIERS
	.align		4
        /*01b0*/ 	.byte	0x02, 0x4c
        /*01b2*/ 	.byte	0x01
	.zero		1


	//----- nvinfo : EIATTR_ANNOTATIONS
	.align		4
        /*01b4*/ 	.byte	0x04, 0x55
        /*01b6*/ 	.short	(.L_62 - .L_61)


	//   ....[0]....
.L_61:
        /*01b8*/ 	.word	0x00000001
        /*01bc*/ 	.byte	0x40, 0x1a, 0x00, 0x00, 0x01, 0x00, 0x00, 0x00, 0x10, 0x1d, 0x00, 0x00, 0x01, 0x00, 0x00, 0x00
        /* <DEDUP_REMOVED lines=8> */
        /*024c*/ 	.byte	0xf0, 0x2d, 0x00, 0x00, 0x01, 0x00, 0x00, 0x00, 0x30, 0x2e, 0x00, 0x00


	//----- nvinfo : EIATTR_MERCURY_ISA_VERSION
	.align		4
.L_62:
        /*0258*/ 	.byte	0x03, 0x5f
        /*025a*/ 	.short	0x0101


	//----- nvinfo : EIATTR_COOP_GROUP_MASK_REGIDS
	.align		4
        /*025c*/ 	.byte	0x04, 0x29
        /*025e*/ 	.short	(.L_64 - .L_63)


	//   ....[0]....
.L_63:
        /*0260*/ 	.word	0xffffffff


	//   ....[1]....
        /*0264*/ 	.word	0xffffffff


	//   ....[2]....
        /*0268*/ 	.word	0xffffffff


	//   ....[3]....
        /*026c*/ 	.word	0xffffffff


	//   ....[4]....
        /*0270*/ 	.word	0xffffffff


	//   ....[5]....
        /*0274*/ 	.word	0xffffffff


	//   ....[6]....
        /*0278*/ 	.word	0xffffffff


	//   ....[7]....
        /*027c*/ 	.word	0xffffffff


	//----- nvinfo : EIATTR_COOP_GROUP_INSTR_OFFSETS
	.align		4
.L_64:
        /*0280*/ 	.byte	0x04, 0x28
        /*0282*/ 	.short	(.L_66 - .L_65)


	//   ....[0]....
.L_65:
        /*0284*/ 	.word	0x00002850


	//   ....[1]....
        /*0288*/ 	.word	0x000028f0


	//   ....[2]....
        /*028c*/ 	.word	0x00002950


	//   ....[3]....
        /*0290*/ 	.word	0x000029f0


	//   ....[4]....
        /*0294*/ 	.word	0x00003400


	//   ....[5]....
        /*0298*/ 	.word	0x00003410


	//   ....[6]....
        /*029c*/ 	.word	0x00003450


	//   ....[7]....
        /*02a0*/ 	.word	0x00003460


	//----- nvinfo : EIATTR_EXIT_INSTR_OFFSETS
	.align		4
.L_66:
        /*02a4*/ 	.byte	0x04, 0x1c
        /*02a6*/ 	.short	(.L_68 - .L_67)


	//   ....[0]....
.L_67:
        /*02a8*/ 	.word	0x00006290


	//   ....[1]....
        /*02ac*/ 	.word	0x000062c0


	//----- nvinfo : EIATTR_REQNTID
	.align		4
.L_68:
        /*02b0*/ 	.byte	0x04, 0x10
        /*02b2*/ 	.short	(.L_70 - .L_69)
.L_69:
        /*02b4*/ 	.word	0x00000200
        /*02b8*/ 	.word	0x00000001
        /*02bc*/ 	.word	0x00000001


	//----- nvinfo : EIATTR_CBANK_PARAM_SIZE
	.align		4
.L_70:
        /*02c0*/ 	.byte	0x03, 0x19
        /*02c2*/ 	.short	0x0088


	//----- nvinfo : EIATTR_PARAM_CBANK
	.align		4
        /*02c4*/ 	.byte	0x04, 0x0a
        /*02c6*/ 	.short	(.L_72 - .L_71)
	.align		4
.L_71:
        /*02c8*/ 	.word	index@(.nv.constant0.attn_fwd)
        /*02cc*/ 	.short	0x0210
        /*02ce*/ 	.short	0x0088


	//----- nvinfo : EIATTR_SW_WAR
	.align		4
.L_72:
        /*02d0*/ 	.byte	0x04, 0x36
        /*02d2*/ 	.short	(.L_74 - .L_73)
.L_73:
        /*02d4*/ 	.word	0x00000008
.L_74:


//--------------------- .nv.callgraph             --------------------------
	.section	.nv.callgraph,"",@"SHT_CUDA_CALLGRAPH"
	.align	4
	.sectionentsize	8
	.align		4
        /*0000*/ 	.word	0x00000000
	.align		4
        /*0004*/ 	.word	0xffffffff
	.align		4
        /*0008*/ 	.word	0x00000000
	.align		4
        /*000c*/ 	.word	0xfffffffe
	.align		4
        /*0010*/ 	.word	0x00000000
	.align		4
        /*0014*/ 	.word	0xfffffffd
	.align		4
        /*0018*/ 	.word	0x00000000
	.align		4
        /*001c*/ 	.word	0xfffffffc


//--------------------- .nv.constant4             --------------------------
	.section	.nv.constant4,"a",@progbits
	.align	8
	.align		8
.nv.constant4:
        /*0000*/ 	.dword	_$_str


//--------------------- .text.attn_fwd            --------------------------
	.section	.text.attn_fwd,"ax",@progbits
	.align	128
        .global         attn_fwd
        .type           attn_fwd,@function
        .size           attn_fwd,(.L_x_3 - attn_fwd)
        .other          attn_fwd,@"STO_CUDA_ENTRY STV_DEFAULT"
attn_fwd:
.text.attn_fwd:
[----:B------:R-:W0:Y:S01]  /*0000*/  LDC R1, c[0x0][0x28] ;  /* 0x00000a00ff017b82 */ /* 0x000e220000000800 */
[----:B------:R-:W1:Y:S07]  /*0010*/  S2R R104, SR_TID.X ;  /* 0x0000000000687919 */ /* 0x000e6e0000002100 */
[----:B------:R-:W2:Y:S01]  /*0020*/  S2UR UR20, SR_CTAID.Y ;  /* 0x00000000001479c3 */ /* 0x000ea20000002600 */
[----:B------:R-:W-:Y:S01]  /*0030*/  ULDC.64 UR4, c[0x0][0x240] ;  /* 0x0000900000047ab9 */ /* 0x000fe20000000a00 */
[----:B------:R-:W-:Y:S01]  /*0040*/  ULDC.64 UR44, c[0x0][0x208] ;  /* 0x00008200002c7ab9 */ /* 0x000fe20000000a00 */
[----:B------:R-:W3:Y:S01]  /*0050*/  S2R R3, SR_CTAID.X ;  /* 0x0000000000037919 */ /* 0x000ee20000002500 */
[----:B0-----:R-:W-:-:S04]  /*0060*/  VIADD R1, R1, 0xffffffc0 ;  /* 0xffffffc001017836 */ /* 0x001fc80000000000 */
[----:B------:R-:W0:Y:S08]  /*0070*/  LDC R8, c[0x0][0x248] ;  /* 0x00009200ff087b82 */ /* 0x000e300000000800 */
[----:B------:R-:W4:Y:S01]  /*0080*/  LDC.64 R6, c[0x0][0x210] ;  /* 0x00008400ff067b82 */ /* 0x000f220000000a00 */
[----:B--2---:R-:W-:-:S07]  /*0090*/  UIMAD UR4, UR20, UR4, URZ ;  /* 0x00000004140472a4 */ /* 0x004fce000f8e023f */
[----:B------:R-:W2:Y:S01]  /*00a0*/  LDC R105, c[0x0][0x280] ;  /* 0x0000a000ff697b82 */ /* 0x000ea20000000800 */
[----:B------:R-:W-:Y:S01]  /*00b0*/  USHF.L.U32 UR6, UR4, 0x1, URZ ;  /* 0x0000000104067899 */ /* 0x000fe2000800063f */
[----:B-1----:R-:W-:Y:S02]  /*00c0*/  LOP3.LUT R0, R104, 0xff, RZ, 0xc0, !PT ;  /* 0x000000ff68007812 */ /* 0x002fe400078ec0ff */
[----:B------:R-:W-:-:S03]  /*00d0*/  SHF.R.U32.HI R2, RZ, 0x8, R104 ;  /* 0x00000008ff027819 */ /* 0x000fc60000011668 */
[----:B---3--:R-:W-:Y:S01]  /*00e0*/  IMAD R4, R3, 0x100, R0 ;  /* 0x0000010003047824 */ /* 0x008fe200078e0200 */
[----:B------:R-:W-:-:S03]  /*00f0*/  SGXT.U32 R2, R2, 0x1 ;  /* 0x000000010202781a */ /* 0x000fc60000000000 */
[----:B------:R-:W-:Y:S01]  /*0100*/  IMAD R0, R4, UR5, RZ ;  /* 0x0000000504007c24 */ /* 0x000fe2000f8e02ff */
[----:B------:R-:W-:Y:S01]  /*0110*/  UIMAD.WIDE UR4, UR4, 0x2, URZ ;  /* 0x00000002040478a5 */ /* 0x000fe2000f8e023f */
[----:B0-----:R-:W-:Y:S02]  /*0120*/  IMAD R5, R2, R8, RZ ;  /* 0x0000000802057224 */ /* 0x001fe400078e02ff */
[C---:B------:R-:W-:Y:S02]  /*0130*/  IMAD.SHL.U32 R3, R0.reuse, 0x2, RZ ;  /* 0x0000000200037824 */ /* 0x040fe400078e00ff */
[----:B------:R-:W-:-:S03]  /*0140*/  IMAD.HI R0, R0, 0x2, RZ ;  /* 0x0000000200007827 */ /* 0x000fc600078e02ff */
[----:B----4-:R-:W-:Y:S01]  /*0150*/  IADD3 R2, P0, P1, R3, UR6, R6 ;  /* 0x0000000603027c10 */ /* 0x010fe2000f91e006 */
[----:B------:R-:W-:-:S03]  /*0160*/  IMAD R3, R8, 0x2, R5 ;  /* 0x0000000208037824 */ /* 0x000fc600078e0205 */
[----:B------:R-:W-:Y:S01]  /*0170*/  IADD3.X R0, R0, UR5, R7, P0, P1 ;  /* 0x0000000500007c10 */ /* 0x000fe200087e2407 */
[C---:B------:R-:W-:Y:S01]  /*0180*/  IMAD R9, R8.reuse, 0x2, R3 ;  /* 0x0000000208097824 */ /* 0x040fe200078e0203 */
[-C--:B------:R-:W-:Y:S02]  /*0190*/  LEA R6, P0, R5, R2.reuse, 0x1 ;  /* 0x0000000205067211 */ /* 0x080fe400078008ff */
[----:B------:R-:W-:Y:S02]  /*01a0*/  LEA R10, P1, R3, R2, 0x1 ;  /* 0x00000002030a7211 */ /* 0x000fe400078208ff */
[----:B------:R-:W-:Y:S01]  /*01b0*/  LEA.HI.X.SX32 R7, R5, R0, 0x1, P0 ;  /* 0x0000000005077211 */ /* 0x000fe200000f0eff */
[----:B------:R-:W-:Y:S01]  /*01c0*/  IMAD R5, R8, 0x2, R9 ;  /* 0x0000000208057824 */ /* 0x000fe200078e0209 */
[----:B------:R-:W-:Y:S02]  /*01d0*/  LEA R12, P0, R9, R2, 0x1 ;  /* 0x00000002090c7211 */ /* 0x000fe400078008ff */
[----:B------:R-:W-:-:S02]  /*01e0*/  LEA.HI.X.SX32 R11, R3, R0, 0x1, P1 ;  /* 0x00000000030b7211 */ /* 0x000fc400008f0eff */
[----:B------:R-:W-:Y:S01]  /*01f0*/  LEA.HI.X.SX32 R13, R9, R0, 0x1, P0 ;  /* 0x00000000090d7211 */ /* 0x000fe200000f0eff */
[C---:B------:R-:W-:Y:S01]  /*0200*/  IMAD R9, R8.reuse, 0x2, R5 ;  /* 0x0000000208097824 */ /* 0x040fe200078e0205 */
[-C--:B------:R-:W-:Y:S01]  /*0210*/  LEA R14, P0, R5, R2.reuse, 0x1 ;  /* 0x00000002050e7211 */ /* 0x080fe200078008ff */
[----:B------:R0:W3:Y:S02]  /*0220*/  LDG.E.U16 R4, desc[UR44][R10.64] ;  /* 0x0000002c0a047981 */ /* 0x0000e4000c1e1500 */
[C---:B------:R-:W-:Y:S01]  /*0230*/  IMAD R19, R8.reuse, 0x2, R9 ;  /* 0x0000000208137824 */ /* 0x040fe200078e0209 */
[----:B------:R-:W-:Y:S01]  /*0240*/  LEA R16, P1, R9, R2, 0x1 ;  /* 0x0000000209107211 */ /* 0x000fe200078208ff */
[----:B------:R-:W4:Y:S01]  /*0250*/  LDG.E.U16 R3, desc[UR44][R6.64] ;  /* 0x0000002c06037981 */ /* 0x000f22000c1e1500 */
[-C--:B------:R-:W-:Y:S02]  /*0260*/  LEA.HI.X.SX32 R15, R5, R0.reuse, 0x1, P0 ;  /* 0x00000000050f7211 */ /* 0x080fe400000f0eff */
[----:B------:R-:W-:Y:S01]  /*0270*/  LEA.HI.X.SX32 R17, R9, R0, 0x1, P1 ;  /* 0x0000000009117211 */ /* 0x000fe200008f0eff */
[C---:B------:R-:W-:Y:S01]  /*0280*/  IMAD R9, R8.reuse, 0x2, R19 ;  /* 0x0000000208097824 */ /* 0x040fe200078e0213 */
[C---:B------:R-:W-:Y:S01]  /*0290*/  LEA R18, P0, R19.reuse, R2, 0x1 ;  /* 0x0000000213127211 */ /* 0x040fe200078008ff */
[----:B------:R1:W5:Y:S02]  /*02a0*/  LDG.E.U16 R5, desc[UR44][R12.64] ;  /* 0x0000002c0c057981 */ /* 0x000364000c1e1500 */
[C---:B0-----:R-:W-:Y:S01]  /*02b0*/  IMAD R11, R8.reuse, 0x2, R9 ;  /* 0x00000002080b7824 */ /* 0x041fe200078e0209 */
[----:B------:R-:W-:Y:S01]  /*02c0*/  LEA.HI.X.SX32 R19, R19, R0, 0x1, P0 ;  /* 0x0000000013137211 */ /* 0x000fe200000f0eff */
[----:B------:R0:W5:Y:S01]  /*02d0*/  LDG.E.U16 R6, desc[UR44][R14.64] ;  /* 0x0000002c0e067981 */ /* 0x000162000c1e1500 */
[----:B------:R-:W-:Y:S01]  /*02e0*/  LEA R20, P0, R9, R2, 0x1 ;  /* 0x0000000209147211 */ /* 0x000fe200078008ff */
[----:B------:R-:W-:-:S02]  /*02f0*/  IMAD R25, R8, 0x2, R11 ;  /* 0x0000000208197824 */ /* 0x000fc400078e020b */
[----:B------:R2:W3:Y:S01]  /*0300*/  LDG.E.U16 R7, desc[UR44][R16.64] ;  /* 0x0000002c10077981 */ /* 0x0004e2000c1e1500 */
[----:B------:R-:W-:Y:S01]  /*0310*/  LEA.HI.X.SX32 R21, R9, R0, 0x1, P0 ;  /* 0x0000000009157211 */ /* 0x000fe200000f0eff */
[C---:B-1----:R-:W-:Y:S01]  /*0320*/  IMAD R13, R8.reuse, 0x2, R25 ;  /* 0x00000002080d7824 */ /* 0x042fe200078e0219 */
[C---:B------:R-:W-:Y:S01]  /*0330*/  LEA R22, P0, R11.reuse, R2, 0x1 ;  /* 0x000000020b167211 */ /* 0x040fe200078008ff */
[----:B------:R1:W5:Y:S02]  /*0340*/  LDG.E.U16 R9, desc[UR44][R18.64] ;  /* 0x0000002c12097981 */ /* 0x000364000c1e1500 */
[C---:B0-----:R-:W-:Y:S01]  /*0350*/  IMAD R15, R8.reuse, 0x2, R13 ;  /* 0x00000002080f7824 */ /* 0x041fe200078e020d */
[----:B------:R-:W-:Y:S01]  /*0360*/  LEA.HI.X.SX32 R23, R11, R0, 0x1, P0 ;  /* 0x000000000b177211 */ /* 0x000fe200000f0eff */
[----:B------:R0:W5:Y:S01]  /*0370*/  LDG.E.U16 R10, desc[UR44][R20.64] ;  /* 0x0000002c140a7981 */ /* 0x000162000c1e1500 */
[----:B------:R-:W-:Y:S01]  /*0380*/  LEA R26, P0, R13, R2, 0x1 ;  /* 0x000000020d1a7211 */ /* 0x000fe200078008ff */
[----:B--2---:R-:W-:-:S02]  /*0390*/  IMAD R17, R8, 0x2, R15 ;  /* 0x0000000208117824 */ /* 0x004fc400078e020f */
[----:B------:R2:W5:Y:S01]  /*03a0*/  LDG.E.U16 R11, desc[UR44][R22.64] ;  /* 0x0000002c160b7981 */ /* 0x000562000c1e1500 */
[----:B------:R-:W-:Y:S02]  /*03b0*/  LEA.HI.X.SX32 R27, R13, R0, 0x1, P0 ;  /* 0x000000000d1b7211 */ /* 0x000fe400000f0eff */
[-C--:B-1----:R-:W-:Y:S02]  /*03c0*/  LEA R18, P0, R15, R2.reuse, 0x1 ;  /* 0x000000020f127211 */ /* 0x082fe400078008ff */
[----:B------:R-:W-:Y:S01]  /*03d0*/  LEA R24, P1, R25, R2, 0x1 ;  /* 0x0000000219187211 */ /* 0x000fe200078208ff */
[----:B------:R1:W5:Y:S01]  /*03e0*/  LDG.E.U16 R13, desc[UR44][R26.64] ;  /* 0x0000002c1a0d7981 */ /* 0x000362000c1e1500 */
[----:B------:R-:W-:Y:S01]  /*03f0*/  LEA.HI.X.SX32 R19, R15, R0, 0x1, P0 ;  /* 0x000000000f137211 */ /* 0x000fe200000f0eff */
[----:B------:R-:W-:Y:S01]  /*0400*/  IMAD R15, R8, 0x2, R17 ;  /* 0x00000002080f7824 */ /* 0x000fe200078e0211 */
[----:B0-----:R-:W-:-:S03]  /*0410*/  LEA R20, P0, R17, R2, 0x1 ;  /* 0x0000000211147211 */ /* 0x001fc600078008ff */
[C---:B------:R-:W-:Y:S01]  /*0420*/  IMAD R31, R8.reuse, 0x2, R15 ;  /* 0x00000002081f7824 */ /* 0x040fe200078e020f */
[----:B------:R-:W-:Y:S01]  /*0430*/  LEA.HI.X.SX32 R21, R17, R0, 0x1, P0 ;  /* 0x0000000011157211 */ /* 0x000fe200000f0eff */
[----:B------:R-:W5:Y:S02]  /*0440*/  LDG.E.U16 R14, desc[UR44][R18.64] ;  /* 0x0000002c120e7981 */ /* 0x000f64000c1e1500 */
[----:B------:R-:W-:Y:S01]  /*0450*/  IMAD R17, R8, 0x2, R31 ;  /* 0x0000000208117824 */ /* 0x000fe200078e021f */
[----:B--2---:R-:W-:-:S03]  /*0460*/  LEA R22, P0, R31, R2, 0x1 ;  /* 0x000000021f167211 */ /* 0x004fc600078008ff */
[C---:B-1----:R-:W-:Y:S01]  /*0470*/  IMAD R27, R8.reuse, 0x2, R17 ;  /* 0x00000002081b7824 */ /* 0x042fe200078e0211 */
[-C--:B------:R-:W-:Y:S02]  /*0480*/  LEA.HI.X.SX32 R23, R31, R0.reuse, 0x1, P0 ;  /* 0x000000001f177211 */ /* 0x080fe400000f0eff */
[----:B------:R-:W-:Y:S01]  /*0490*/  LEA.HI.X.SX32 R25, R25, R0, 0x1, P1 ;  /* 0x0000000019197211 */ /* 0x000fe200008f0eff */
[----:B------:R-:W-:Y:S01]  /*04a0*/  IMAD R31, R8, 0x2, R27 ;  /* 0x00000002081f7824 */ /* 0x000fe200078e021b */
[----:B------:R-:W-:-:S03]  /*04b0*/  LEA R28, P1, R15, R2, 0x1 ;  /* 0x000000020f1c7211 */ /* 0x000fc600078208ff */
[----:B------:R-:W-:Y:S01]  /*04c0*/  IMAD R33, R8, 0x2, R31 ;  /* 0x0000000208217824 */ /* 0x000fe200078e021f */
[----:B------:R0:W2:Y:S01]  /*04d0*/  LDG.E.U16 R12, desc[UR44][R24.64] ;  /* 0x0000002c180c7981 */ /* 0x0000a2000c1e1500 */
[----:B------:R-:W-:-:S03]  /*04e0*/  LEA.HI.X.SX32 R29, R15, R0, 0x1, P1 ;  /* 0x000000000f1d7211 */ /* 0x000fc600008f0eff */
[----:B------:R1:W5:Y:S04]  /*04f0*/  LDG.E.U16 R15, desc[UR44][R20.64] ;  /* 0x0000002c140f7981 */ /* 0x000368000c1e1500 */
[----:B------:R-:W5:Y:S01]  /*0500*/  LDG.E.U16 R16, desc[UR44][R28.64] ;  /* 0x0000002c1c107981 */ /* 0x000f62000c1e1500 */
[----:B0-----:R-:W-:Y:S01]  /*0510*/  LEA R24, P0, R17, R2, 0x1 ;  /* 0x0000000211187211 */ /* 0x001fe200078008ff */
[----:B-1----:R-:W-:-:S03]  /*0520*/  IMAD R21, R8, 0x2, R33 ;  /* 0x0000000208157824 */ /* 0x002fc600078e0221 */
[----:B------:R-:W-:Y:S02]  /*0530*/  LEA.HI.X.SX32 R25, R17, R0, 0x1, P0 ;  /* 0x0000000011197211 */ /* 0x000fe400000f0eff */
[----:B------:R0:W5:Y:S01]  /*0540*/  LDG.E.U16 R17, desc[UR44][R22.64] ;  /* 0x0000002c16117981 */ /* 0x000162000c1e1500 */
[----:B------:R-:W-:-:S03]  /*0550*/  LEA R26, P0, R27, R2, 0x1 ;  /* 0x000000021b1a7211 */ /* 0x000fc600078008ff */
[----:B------:R1:W5:Y:S01]  /*0560*/  LDG.E.U16 R18, desc[UR44][R24.64] ;  /* 0x0000002c18127981 */ /* 0x000362000c1e1500 */
[----:B0-----:R-:W-:Y:S01]  /*0570*/  IMAD R23, R8, 0x2, R21 ;  /* 0x0000000208177824 */ /* 0x001fe200078e0215 */
[----:B------:R-:W-:-:S03]  /*0580*/  LEA.HI.X.SX32 R27, R27, R0, 0x1, P0 ;  /* 0x000000001b1b7211 */ /* 0x000fc600000f0eff */
[C---:B------:R-:W-:Y:S01]  /*0590*/  IMAD R37, R8.reuse, 0x2, R23 ;  /* 0x0000000208257824 */ /* 0x040fe200078e0217 */
[C---:B------:R-:W-:Y:S01]  /*05a0*/  LEA R32, P0, R33.reuse, R2, 0x1 ;  /* 0x0000000221207211 */ /* 0x040fe200078008ff */
[----:B------:R0:W5:Y:S02]  /*05b0*/  LDG.E.U16 R19, desc[UR44][R26.64] ;  /* 0x0000002c1a137981 */ /* 0x000164000c1e1500 */
[C---:B-1----:R-:W-:Y:S01]  /*05c0*/  IMAD R25, R8.reuse, 0x2, R37 ;  /* 0x0000000208197824 */ /* 0x042fe200078e0225 */
[----:B------:R-:W-:Y:S02]  /*05d0*/  LEA.HI.X.SX32 R33, R33, R0, 0x1, P0 ;  /* 0x0000000021217211 */ /* 0x000fe400000f0eff */
[----:B------:R-:W-:Y:S01]  /*05e0*/  LEA R28, P0, R21, R2, 0x1 ;  /* 0x00000002151c7211 */ /* 0x000fe200078008ff */
[----:B0-----:R-:W-:-:S03]  /*05f0*/  IMAD R27, R8, 0x2, R25 ;  /* 0x00000002081b7824 */ /* 0x001fc600078e0219 */
[----:B------:R-:W-:Y:S01]  /*0600*/  LEA.HI.X.SX32 R29, R21, R0, 0x1, P0 ;  /* 0x00000000151d7211 */ /* 0x000fe200000f0eff */
[----:B------:R-:W-:Y:S01]  /*0610*/  IMAD R39, R8, 0x2, R27 ;  /* 0x0000000208277824 */ /* 0x000fe200078e021b */
[----:B------:R-:W-:-:S03]  /*0620*/  LEA R30, P1, R31, R2, 0x1 ;  /* 0x000000021f1e7211 */ /* 0x000fc600078208ff */
[----:B------:R0:W5:Y:S01]  /*0630*/  LDG.E.U16 R22, desc[UR44][R28.64] ;  /* 0x0000002c1c167981 */ /* 0x000162000c1e1500 */
[----:B------:R-:W-:Y:S01]  /*0640*/  IMAD R41, R8, 0x2, R39 ;  /* 0x0000000208297824 */ /* 0x000fe200078e0227 */
[----:B------:R-:W-:Y:S02]  /*0650*/  LEA.HI.X.SX32 R31, R31, R0, 0x1, P1 ;  /* 0x000000001f1f7211 */ /* 0x000fe400008f0eff */
[----:B------:R-:W5:Y:S01]  /*0660*/  LDG.E.U16 R21, desc[UR44][R32.64] ;  /* 0x0000002c20157981 */ /* 0x000f62000c1e1500 */
[----:B------:R-:W-:-:S03]  /*0670*/  LEA R34, P0, R23, R2, 0x1 ;  /* 0x0000000217227211 */ /* 0x000fc600078008ff */
[----:B------:R1:W5:Y:S01]  /*0680*/  LDG.E.U16 R20, desc[UR44][R30.64] ;  /* 0x0000002c1e147981 */ /* 0x000362000c1e1500 */
[----:B0-----:R-:W-:Y:S01]  /*0690*/  IMAD R29, R8, 0x2, R41 ;  /* 0x00000002081d7824 */ /* 0x001fe200078e0229 */
[----:B------:R-:W-:-:S03]  /*06a0*/  LEA.HI.X.SX32 R35, R23, R0, 0x1, P0 ;  /* 0x0000000017237211 */ /* 0x000fc600000f0eff */
[C---:B------:R-:W-:Y:S01]  /*06b0*/  IMAD R43, R8.reuse, 0x2, R29 ;  /* 0x00000002082b7824 */ /* 0x040fe200078e021d */
[-C--:B------:R-:W-:Y:S01]  /*06c0*/  LEA R36, P1, R37, R2.reuse, 0x1 ;  /* 0x0000000225247211 */ /* 0x080fe200078208ff */
[----:B------:R0:W5:Y:S01]  /*06d0*/  LDG.E.U16 R23, desc[UR44][R34.64] ;  /* 0x0000002c22177981 */ /* 0x000162000c1e1500 */
[----:B-1----:R-:W-:Y:S01]  /*06e0*/  LEA R30, P0, R25, R2, 0x1 ;  /* 0x00000002191e7211 */ /* 0x002fe200078008ff */
[----:B------:R-:W-:-:S03]  /*06f0*/  IMAD R45, R8, 0x2, R43 ;  /* 0x00000002082d7824 */ /* 0x000fc600078e022b */
[----:B------:R-:W-:Y:S01]  /*0700*/  LEA.HI.X.SX32 R31, R25, R0, 0x1, P0 ;  /* 0x00000000191f7211 */ /* 0x000fe200000f0eff */
[----:B------:R-:W-:Y:S01]  /*0710*/  IMAD R47, R8, 0x2, R45 ;  /* 0x00000002082f7824 */ /* 0x000fe200078e022d */
[----:B------:R-:W-:-:S03]  /*0720*/  LEA R32, P0, R27, R2, 0x1 ;  /* 0x000000021b207211 */ /* 0x000fc600078008ff */
[C---:B------:R-:W-:Y:S01]  /*0730*/  IMAD R49, R8.reuse, 0x2, R47 ;  /* 0x0000000208317824 */ /* 0x040fe200078e022f */
[----:B------:R-:W-:Y:S01]  /*0740*/  LEA.HI.X.SX32 R33, R27, R0, 0x1, P0 ;  /* 0x000000001b217211 */ /* 0x000fe200000f0eff */
[----:B------:R-:W5:Y:S01]  /*0750*/  LDG.E.U16 R25, desc[UR44][R30.64] ;  /* 0x0000002c1e197981 */ /* 0x000f62000c1e1500 */
[----:B------:R-:W-:Y:S01]  /*0760*/  LEA R38, P0, R39, R2, 0x1 ;  /* 0x0000000227267211 */ /* 0x000fe200078008ff */
[C---:B------:R-:W-:Y:S01]  /*0770*/  IMAD R51, R8.reuse, 0x2, R49 ;  /* 0x0000000208337824 */ /* 0x040fe200078e0231 */
[-C--:B------:R-:W-:Y:S01]  /*0780*/  LEA.HI.X.SX32 R37, R37, R0.reuse, 0x1, P1 ;  /* 0x0000000025257211 */ /* 0x080fe200008f0eff */
[----:B------:R-:W5:Y:S01]  /*0790*/  LDG.E.U16 R26, desc[UR44][R32.64] ;  /* 0x0000002c201a7981 */ /* 0x000f62000c1e1500 */
[----:B------:R-:W-:Y:S02]  /*07a0*/  LEA.HI.X.SX32 R39, R39, R0, 0x1, P0 ;  /* 0x0000000027277211 */ /* 0x000fe400000f0eff */
[C---:B0-----:R-:W-:Y:S01]  /*07b0*/  LEA R34, P0, R29.reuse, R2, 0x1 ;  /* 0x000000021d227211 */ /* 0x041fe200078008ff */
[C---:B------:R-:W-:Y:S01]  /*07c0*/  IMAD R53, R8.reuse, 0x2, R51 ;  /* 0x0000000208357824 */ /* 0x040fe200078e0233 */
[----:B------:R0:W5:Y:S02]  /*07d0*/  LDG.E.U16 R24, desc[UR44][R36.64] ;  /* 0x0000002c24187981 */ /* 0x000164000c1e1500 */
[----:B------:R-:W-:Y:S01]  /*07e0*/  LEA.HI.X.SX32 R35, R29, R0, 0x1, P0 ;  /* 0x000000001d237211 */ /* 0x000fe200000f0eff */
[C---:B------:R-:W-:Y:S01]  /*07f0*/  IMAD R55, R8.reuse, 0x2, R53 ;  /* 0x0000000208377824 */ /* 0x040fe200078e0235 */
[-C--:B------:R-:W-:Y:S01]  /*0800*/  LEA R40, P1, R41, R2.reuse, 0x1 ;  /* 0x0000000229287211 */ /* 0x080fe200078208ff */
[----:B------:R1:W5:Y:S01]  /*0810*/  LDG.E.U16 R27, desc[UR44][R38.64] ;  /* 0x0000002c261b7981 */ /* 0x000362000c1e1500 */
[----:B0-----:R-:W-:Y:S01]  /*0820*/  LEA R36, P0, R43, R2, 0x1 ;  /* 0x000000022b247211 */ /* 0x001fe200078008ff */
[----:B------:R-:W-:-:S02]  /*0830*/  IMAD R57, R8, 0x2, R55 ;  /* 0x0000000208397824 */ /* 0x000fc400078e0237 */
[----:B------:R-:W5:Y:S01]  /*0840*/  LDG.E.U16 R29, desc[UR44][R34.64] ;  /* 0x0000002c221d7981 */ /* 0x000f62000c1e1500 */
[----:B------:R-:W-:Y:S02]  /*0850*/  LEA.HI.X.SX32 R37, R43, R0, 0x1, P0 ;  /* 0x000000002b257211 */ /* 0x000fe400000f0eff */
[----:B------:R-:W-:Y:S01]  /*0860*/  LEA R42, P0, R45, R2, 0x1 ;  /* 0x000000022d2a7211 */ /* 0x000fe200078008ff */
[C---:B------:R-:W-:Y:S01]  /*0870*/  IMAD R59, R8.reuse, 0x2, R57 ;  /* 0x00000002083b7824 */ /* 0x040fe200078e0239 */
[-C--:B------:R-:W-:Y:S01]  /*0880*/  LEA.HI.X.SX32 R41, R41, R0.reuse, 0x1, P1 ;  /* 0x0000000029297211 */ /* 0x080fe200008f0eff */
[----:B------:R-:W5:Y:S01]  /*0890*/  LDG.E.U16 R30, desc[UR44][R36.64] ;  /* 0x0000002c241e7981 */ /* 0x000f62000c1e1500 */
[----:B------:R-:W-:Y:S02]  /*08a0*/  LEA.HI.X.SX32 R43, R45, R0, 0x1, P0 ;  /* 0x000000002d2b7211 */ /* 0x000fe400000f0eff */
[C---:B-1----:R-:W-:Y:S01]  /*08b0*/  LEA R38, P0, R49.reuse, R2, 0x1 ;  /* 0x0000000231267211 */ /* 0x042fe200078008ff */
        /* <DEDUP_REMOVED lines=10> */
[----:B------:R-:W-:Y:S02]  /*0960*/  LEA R46, P0, R53, R2, 0x1 ;  /* 0x00000002352e7211 */ /* 0x000fe400078008ff */
[----:B------:R-:W-:Y:S01]  /*0970*/  LEA.HI.X.SX32 R45, R47, R0, 0x1, P1 ;  /* 0x000000002f2d7211 */ /* 0x000fe200008f0eff */
[----:B------:R-:W5:Y:S01]  /*0980*/  LDG.E.U16 R34, desc[UR44][R40.64] ;  /* 0x0000002c28227981 */ /* 0x000f62000c1e1500 */
[----:B-1----:R-:W-:Y:S02]  /*0990*/  LEA R42, P1, R55, R2, 0x1 ;  /* 0x00000002372a7211 */ /* 0x002fe400078208ff */
[-C--:B------:R-:W-:Y:S01]  /*09a0*/  LEA.HI.X.SX32 R47, R53, R0.reuse, 0x1, P0 ;  /* 0x00000000352f7211 */ /* 0x080fe200000f0eff */
[C---:B------:R-:W-:Y:S01]  /*09b0*/  IMAD R53, R8.reuse, 0x2, R65 ;  /* 0x0000000208357824 */ /* 0x040fe200078e0241 */
[----:B------:R-:W-:Y:S01]  /*09c0*/  LEA.HI.X.SX32 R43, R55, R0, 0x1, P1 ;  /* 0x00000000372b7211 */ /* 0x000fe200008f0eff */
[----:B------:R0:W5:Y:S02]  /*09d0*/  LDG.E.U16 R32, desc[UR44][R44.64] ;  /* 0x0000002c2c207981 */ /* 0x000164000c1e1500 */
[C---:B------:R-:W-:Y:S01]  /*09e0*/  IMAD R55, R8.reuse, 0x2, R53 ;  /* 0x0000000208377824 */ /* 0x040fe200078e0235 */
[----:B------:R-:W-:Y:S01]  /*09f0*/  LEA R56, P1, R63, R2, 0x1 ;  /* 0x000000023f387211 */ /* 0x000fe200078208ff */
[----:B------:R1:W5:Y:S02]  /*0a00*/  LDG.E.U16 R36, desc[UR44][R42.64] ;  /* 0x0000002c2a247981 */ /* 0x000364000c1e1500 */
[----:B------:R-:W-:-:S02]  /*0a10*/  IMAD R67, R8, 0x2, R55 ;  /* 0x0000000208437824 */ /* 0x000fc400078e0237 */
[----:B------:R1:W5:Y:S02]  /*0a20*/  LDG.E.U16 R35, desc[UR44][R46.64] ;  /* 0x0000002c2e237981 */ /* 0x000364000c1e1500 */
[----:B------:R-:W-:Y:S01]  /*0a30*/  IMAD R69, R8, 0x2, R67 ;  /* 0x0000000208457824 */ /* 0x000fe200078e0243 */
[----:B0-----:R-:W-:-:S03]  /*0a40*/  LEA R44, P0, R57, R2, 0x1 ;  /* 0x00000002392c7211 */ /* 0x001fc600078008ff */
[----:B------:R-:W-:Y:S01]  /*0a50*/  IMAD R71, R8, 0x2, R69 ;  /* 0x0000000208477824 */ /* 0x000fe200078e0245 */
[----:B------:R-:W-:-:S03]  /*0a60*/  LEA.HI.X.SX32 R45, R57, R0, 0x1, P0 ;  /* 0x00000000392d7211 */ /* 0x000fc600000f0eff */
[C---:B------:R-:W-:Y:S01]  /*0a70*/  IMAD R73, R8.reuse, 0x2, R71 ;  /* 0x0000000208497824 */ /* 0x040fe200078e0247 */
[C---:B------:R-:W-:Y:S01]  /*0a80*/  LEA R48, P0, R59.reuse, R2, 0x1 ;  /* 0x000000023b307211 */ /* 0x040fe200078008ff */
[----:B------:R0:W5:Y:S02]  /*0a90*/  LDG.E.U16 R37, desc[UR44][R44.64] ;  /* 0x0000002c2c257981 */ /* 0x000164000c1e1500 */
[C---:B------:R-:W-:Y:S01]  /*0aa0*/  IMAD R75, R8.reuse, 0x2, R73 ;  /* 0x00000002084b7824 */ /* 0x040fe200078e0249 */
[----:B------:R-:W-:Y:S02]  /*0ab0*/  LEA.HI.X.SX32 R49, R59, R0, 0x1, P0 ;  /* 0x000000003b317211 */ /* 0x000fe400000f0eff */
[----:B------:R-:W-:Y:S01]  /*0ac0*/  LEA R50, P0, R61, R2, 0x1 ;  /* 0x000000023d327211 */ /* 0x000fe200078008ff */
[C---:B------:R-:W-:Y:S01]  /*0ad0*/  IMAD R77, R8.reuse, 0x2, R75 ;  /* 0x00000002084d7824 */ /* 0x040fe200078e024b */
[-C--:B------:R-:W-:Y:S01]  /*0ae0*/  LEA.HI.X.SX32 R57, R63, R0.reuse, 0x1, P1 ;  /* 0x000000003f397211 */ /* 0x080fe200008f0eff */
[----:B------:R-:W5:Y:S01]  /*0af0*/  LDG.E.U16 R38, desc[UR44][R48.64] ;  /* 0x0000002c30267981 */ /* 0x000f62000c1e1500 */
[----:B------:R-:W-:Y:S01]  /*0b00*/  LEA.HI.X.SX32 R51, R61, R0, 0x1, P0 ;  /* 0x000000003d337211 */ /* 0x000fe200000f0eff */
[C---:B------:R-:W-:Y:S01]  /*0b10*/  IMAD R79, R8.reuse, 0x2, R77 ;  /* 0x00000002084f7824 */ /* 0x040fe200078e024d */
[C---:B-1----:R-:W-:Y:S01]  /*0b20*/  LEA R42, P0, R65.reuse, R2, 0x1 ;  /* 0x00000002412a7211 */ /* 0x042fe200078008ff */
[----:B------:R-:W5:Y:S02]  /*0b30*/  LDG.E.U16 R52, desc[UR44][R56.64] ;  /* 0x0000002c38347981 */ /* 0x000f64000c1e1500 */
[C---:B------:R-:W-:Y:S01]  /*0b40*/  IMAD R59, R8.reuse, 0x2, R79 ;  /* 0x00000002083b7824 */ /* 0x040fe200078e024f */
[----:B------:R-:W-:Y:S01]  /*0b50*/  LEA.HI.X.SX32 R43, R65, R0, 0x1, P0 ;  /* 0x00000000412b7211 */ /* 0x000fe200000f0eff */
[----:B------:R-:W5:Y:S01]  /*0b60*/  LDG.E.U16 R39, desc[UR44][R50.64] ;  /* 0x0000002c32277981 */ /* 0x000f62000c1e1500 */
[-C--:B------:R-:W-:Y:S01]  /*0b70*/  LEA R62, P0, R53, R2.reuse, 0x1 ;  /* 0x00000002353e7211 */ /* 0x080fe200078008ff */
[----:B------:R-:W-:Y:S01]  /*0b80*/  IMAD R81, R8, 0x2, R59 ;  /* 0x0000000208517824 */ /* 0x000fe200078e023b */
[----:B------:R-:W-:-:S02]  /*0b90*/  LEA R40, P1, R67, R2, 0x1 ;  /* 0x0000000243287211 */ /* 0x000fc400078208ff */
[-C--:B------:R-:W-:Y:S02]  /*0ba0*/  LEA.HI.X.SX32 R63, R53, R0.reuse, 0x1, P0 ;  /* 0x00000000353f7211 */ /* 0x080fe400000f0eff */
[----:B------:R-:W-:Y:S01]  /*0bb0*/  LEA.HI.X.SX32 R41, R67, R0, 0x1, P1 ;  /* 0x0000000043297211 */ /* 0x000fe200008f0eff */
[C---:B------:R-:W-:Y:S01]  /*0bc0*/  IMAD R67, R8.reuse, 0x2, R81 ;  /* 0x0000000208437824 */ /* 0x040fe200078e0251 */
[C---:B------:R-:W-:Y:S01]  /*0bd0*/  LEA R64, P0, R55.reuse, R2, 0x1 ;  /* 0x0000000237407211 */ /* 0x040fe200078008ff */
[----:B------:R1:W5:Y:S02]  /*0be0*/  LDG.E.U16 R53, desc[UR44][R42.64] ;  /* 0x0000002c2a357981 */ /* 0x000364000c1e1500 */
[C---:B------:R-:W-:Y:S01]  /*0bf0*/  IMAD R83, R8.reuse, 0x2, R67 ;  /* 0x0000000208537824 */ /* 0x040fe200078e0243 */
[----:B------:R-:W-:Y:S01]  /*0c00*/  LEA.HI.X.SX32 R65, R55, R0, 0x1, P0 ;  /* 0x0000000037417211 */ /* 0x000fe200000f0eff */
[----:B------:R1:W5:Y:S01]  /*0c10*/  LDG.E.U16 R56, desc[UR44][R40.64] ;  /* 0x0000002c28387981 */ /* 0x000362000c1e1500 */
[----:B------:R-:W-:Y:S01]  /*0c20*/  LEA R46, P0, R69, R2, 0x1 ;  /* 0x00000002452e7211 */ /* 0x000fe200078008ff */
[----:B------:R-:W-:-:S02]  /*0c30*/  IMAD R61, R8, 0x2, R83 ;  /* 0x00000002083d7824 */ /* 0x000fc400078e0253 */
[----:B------:R-:W5:Y:S01]  /*0c40*/  LDG.E.U16 R54, desc[UR44][R62.64] ;  /* 0x0000002c3e367981 */ /* 0x000f62000c1e1500 */
[----:B------:R-:W-:Y:S02]  /*0c50*/  LEA.HI.X.SX32 R47, R69, R0, 0x1, P0 ;  /* 0x00000000452f7211 */ /* 0x000fe400000f0eff */
[-C--:B0-----:R-:W-:Y:S01]  /*0c60*/  LEA R44, P0, R71, R2.reuse, 0x1 ;  /* 0x00000002472c7211 */ /* 0x081fe200078008ff */
[C---:B------:R-:W-:Y:S01]  /*0c70*/  IMAD R69, R8.reuse, 0x2, R61 ;  /* 0x0000000208457824 */ /* 0x040fe200078e023d */
[----:B-1----:R-:W-:Y:S01]  /*0c80*/  LEA R42, P1, R75, R2, 0x1 ;  /* 0x000000024b2a7211 */ /* 0x002fe200078208ff */
[----:B------:R0:W5:Y:S01]  /*0c90*/  LDG.E.U16 R57, desc[UR44][R46.64] ;  /* 0x0000002c2e397981 */ /* 0x000162000c1e1500 */
[----:B------:R-:W-:Y:S01]  /*0ca0*/  LEA.HI.X.SX32 R45, R71, R0, 0x1, P0 ;  /* 0x00000000472d7211 */ /* 0x000fe200000f0eff */
[C---:B------:R-:W-:Y:S01]  /*0cb0*/  IMAD R71, R8.reuse, 0x2, R69 ;  /* 0x0000000208477824 */ /* 0x040fe200078e0245 */
[C---:B------:R-:W-:Y:S01]  /*0cc0*/  LEA R48, P0, R73.reuse, R2, 0x1 ;  /* 0x0000000249307211 */ /* 0x040fe200078008ff */
[----:B------:R-:W5:Y:S03]  /*0cd0*/  LDG.E.U16 R55, desc[UR44][R64.64] ;  /* 0x0000002c40377981 */ /* 0x000f66000c1e1500 */
[----:B------:R-:W-:Y:S01]  /*0ce0*/  LEA.HI.X.SX32 R49, R73, R0, 0x1, P0 ;  /* 0x0000000049317211 */ /* 0x000fe200000f0eff */
[C---:B------:R-:W-:Y:S01]  /*0cf0*/  IMAD R73, R8.reuse, 0x2, R71 ;  /* 0x0000000208497824 */ /* 0x040fe200078e0247 */
[----:B------:R-:W-:Y:S01]  /*0d00*/  LEA R50, P0, R77, R2, 0x1 ;  /* 0x000000024d327211 */ /* 0x000fe200078008ff */
[----:B------:R1:W5:Y:S01]  /*0d10*/  LDG.E.U16 R60, desc[UR44][R44.64] ;  /* 0x0000002c2c3c7981 */ /* 0x000362000c1e1500 */
[-C--:B------:R-:W-:Y:S01]  /*0d20*/  LEA.HI.X.SX32 R43, R75, R0.reuse, 0x1, P1 ;  /* 0x000000004b2b7211 */ /* 0x080fe200008f0eff */
[C---:B------:R-:W-:Y:S01]  /*0d30*/  IMAD R75, R8.reuse, 0x2, R73 ;  /* 0x00000002084b7824 */ /* 0x040fe200078e0249 */
[----:B------:R-:W-:Y:S01]  /*0d40*/  LEA.HI.X.SX32 R51, R77, R0, 0x1, P0 ;  /* 0x000000004d337211 */ /* 0x000fe200000f0eff */
[----:B------:R-:W5:Y:S01]  /*0d50*/  LDG.E.U16 R62, desc[UR44][R48.64] ;  /* 0x0000002c303e7981 */ /* 0x000f62000c1e1500 */
[----:B------:R-:W-:Y:S01]  /*0d60*/  LEA R40, P0, R79, R2, 0x1 ;  /* 0x000000024f287211 */ /* 0x000fe200078008ff */
[----:B------:R-:W-:-:S02]  /*0d70*/  IMAD R77, R8, 0x2, R75 ;  /* 0x00000002084d7824 */ /* 0x000fc400078e024b */
[----:B------:R1:W5:Y:S01]  /*0d80*/  LDG.E.U16 R63, desc[UR44][R42.64] ;  /* 0x0000002c2a3f7981 */ /* 0x000362000c1e1500 */
[----:B------:R-:W-:Y:S01]  /*0d90*/  LEA.HI.X.SX32 R41, R79, R0, 0x1, P0 ;  /* 0x000000004f297211 */ /* 0x000fe200000f0eff */
[C---:B------:R-:W-:Y:S01]  /*0da0*/  IMAD R79, R8.reuse, 0x2, R77 ;  /* 0x00000002084f7824 */ /* 0x040fe200078e024d */
[-C--:B0-----:R-:W-:Y:S01]  /*0db0*/  LEA R46, P0, R81, R2.reuse, 0x1 ;  /* 0x00000002512e7211 */ /* 0x081fe200078008ff */
[----:B------:R0:W5:Y:S03]  /*0dc0*/  LDG.E.U16 R64, desc[UR44][R50.64] ;  /* 0x0000002c32407981 */ /* 0x000166000c1e1500 */
[C---:B------:R-:W-:Y:S01]  /*0dd0*/  LEA R85, R8.reuse, R79, 0x1 ;  /* 0x0000004f08557211 */ /* 0x040fe200078e08ff */
[----:B------:R0:W5:Y:S01]  /*0de0*/  LDG.E.U16 R65, desc[UR44][R40.64] ;  /* 0x0000002c28417981 */ /* 0x000162000c1e1500 */
[----:B-1----:R-:W-:Y:S02]  /*0df0*/  LEA R44, P1, R69, R2, 0x1 ;  /* 0x00000002452c7211 */ /* 0x002fe400078208ff */
[-C--:B------:R-:W-:Y:S01]  /*0e00*/  LEA.HI.X.SX32 R47, R81, R0.reuse, 0x1, P0 ;  /* 0x00000000512f7211 */ /* 0x080fe200000f0eff */
[----:B------:R-:W-:Y:S01]  /*0e10*/  IMAD R81, R8, 0x2, R85 ;  /* 0x0000000208517824 */ /* 0x000fe200078e0255 */
[----:B------:R-:W-:-:S02]  /*0e20*/  LEA.HI.X.SX32 R45, R69, R0, 0x1, P1 ;  /* 0x00000000452d7211 */ /* 0x000fc400008f0eff */
[C---:B------:R-:W-:Y:S01]  /*0e30*/  LEA R42, P0, R77.reuse, R2, 0x1 ;  /* 0x000000024d2a7211 */ /* 0x040fe200078008ff */
[C---:B------:R-:W-:Y:S01]  /*0e40*/  IMAD R69, R8.reuse, 0x2, R81 ;  /* 0x0000000208457824 */ /* 0x040fe200078e0251 */
[----:B------:R1:W5:Y:S02]  /*0e50*/  LDG.E.U16 R66, desc[UR44][R46.64] ;  /* 0x0000002c2e427981 */ /* 0x000364000c1e1500 */
[----:B------:R-:W-:Y:S02]  /*0e60*/  LEA.HI.X.SX32 R43, R77, R0, 0x1, P0 ;  /* 0x000000004d2b7211 */ /* 0x000fe400000f0eff */
[-C--:B------:R-:W-:Y:S01]  /*0e70*/  LEA R48, P1, R69, R2.reuse, 0x1 ;  /* 0x0000000245307211 */ /* 0x080fe200078208ff */
[----:B------:R4:W5:Y:S01]  /*0e80*/  LDG.E.U16 R70, desc[UR44][R44.64] ;  /* 0x0000002c2c467981 */ /* 0x000962000c1e1500 */
[----:B0-----:R-:W-:Y:S02]  /*0e90*/  LEA R50, P0, R67, R2, 0x1 ;  /* 0x0000000243327211 */ /* 0x001fe400078008ff */
[-C--:B------:R-:W-:Y:S01]  /*0ea0*/  LEA.HI.X.SX32 R49, R69, R0.reuse, 0x1, P1 ;  /* 0x0000000045317211 */ /* 0x080fe200008f0eff */
[----:B------:R-:W-:Y:S01]  /*0eb0*/  IMAD R69, R8, 0x2, R69 ;  /* 0x0000000208457824 */ /* 0x000fe200078e0245 */
[----:B------:R-:W-:Y:S01]  /*0ec0*/  LEA.HI.X.SX32 R51, R67, R0, 0x1, P0 ;  /* 0x0000000043337211 */ /* 0x000fe200000f0eff */
[----:B------:R0:W5:Y:S01]  /*0ed0*/  LDG.E.U16 R74, desc[UR44][R42.64] ;  /* 0x0000002c2a4a7981 */ /* 0x000162000c1e1500 */
[----:B------:R-:W-:-:S02]  /*0ee0*/  LEA R40, P1, R71, R2, 0x1 ;  /* 0x0000000247287211 */ /* 0x000fc400078208ff */
[----:B-1----:R-:W-:Y:S01]  /*0ef0*/  LEA R46, P0, R79, R2, 0x1 ;  /* 0x000000024f2e7211 */ /* 0x002fe200078008ff */
[----:B------:R1:W5:Y:S01]  /*0f00*/  LDG.E.U16 R77, desc[UR44][R48.64] ;  /* 0x0000002c304d7981 */ /* 0x000362000c1e1500 */
[-C--:B------:R-:W-:Y:S02]  /*0f10*/  LEA.HI.X.SX32 R41, R71, R0.reuse, 0x1, P1 ;  /* 0x0000000047297211 */ /* 0x080fe400008f0eff */
[----:B------:R-:W-:Y:S01]  /*0f20*/  LEA.HI.X.SX32 R47, R79, R0, 0x1, P0 ;  /* 0x000000004f2f7211 */ /* 0x000fe200000f0eff */
[----:B------:R3:W5:Y:S01]  /*0f30*/  LDG.E.U16 R67, desc[UR44][R50.64] ;  /* 0x0000002c32437981 */ /* 0x000762000c1e1500 */
[-C--:B----4-:R-:W-:Y:S02]  /*0f40*/  LEA R44, P1, R69, R2.reuse, 0x1 ;  /* 0x00000002452c7211 */ /* 0x090fe400078208ff */
[----:B0-----:R-:W-:Y:S01]  /*0f50*/  LEA R42, P0, R83, R2, 0x1 ;  /* 0x00000002532a7211 */ /* 0x001fe200078008ff */
[----:B------:R0:W4:Y:S01]  /*0f60*/  LDG.E.U16 R71, desc[UR44][R40.64] ;  /* 0x0000002c28477981 */ /* 0x000122000c1e1500 */
[-C--:B------:R-:W-:Y:S01]  /*0f70*/  LEA.HI.X.SX32 R45, R69, R0.reuse, 0x1, P1 ;  /* 0x00000000452d7211 */ /* 0x080fe200008f0eff */
[----:B------:R-:W-:Y:S01]  /*0f80*/  IMAD R69, R8, 0x2, R69 ;  /* 0x0000000208457824 */ /* 0x000fe200078e0245 */
[----:B------:R-:W-:Y:S01]  /*0f90*/  LEA.HI.X.SX32 R43, R83, R0, 0x1, P0 ;  /* 0x00000000532b7211 */ /* 0x000fe200000f0eff */
[----:B------:R0:W4:Y:S01]  /*0fa0*/  LDG.E.U16 R76, desc[UR44][R46.64] ;  /* 0x0000002c2e4c7981 */ /* 0x000122000c1e1500 */
[----:B-1----:R-:W-:-:S02]  /*0fb0*/  LEA R48, P1, R73, R2, 0x1 ;  /* 0x0000000249307211 */ /* 0x002fc400078208ff */
[----:B---3--:R-:W-:Y:S01]  /*0fc0*/  LEA R50, P0, R85, R2, 0x1 ;  /* 0x0000000255327211 */ /* 0x008fe200078008ff */
[----:B------:R1:W3:Y:S01]  /*0fd0*/  LDG.E.U16 R78, desc[UR44][R44.64] ;  /* 0x0000002c2c4e7981 */ /* 0x0002e2000c1e1500 */
[-C--:B------:R-:W-:Y:S02]  /*0fe0*/  LEA.HI.X.SX32 R49, R73, R0.reuse, 0x1, P1 ;  /* 0x0000000049317211 */ /* 0x080fe400008f0eff */
[----:B------:R-:W-:Y:S01]  /*0ff0*/  LEA.HI.X.SX32 R51, R85, R0, 0x1, P0 ;  /* 0x0000000055337211 */ /* 0x000fe200000f0eff */
[----:B------:R1:W3:Y:S01]  /*1000*/  LDG.E.U16 R68, desc[UR44][R42.64] ;  /* 0x0000002c2a447981 */ /* 0x0002e2000c1e1500 */
[-C--:B0-----:R-:W-:Y:S02]  /*1010*/  LEA R40, P1, R69, R2.reuse, 0x1 ;  /* 0x0000000245287211 */ /* 0x081fe400078208ff */
[----:B------:R-:W-:Y:S01]  /*1020*/  LEA R46, P0, R59, R2, 0x1 ;  /* 0x000000023b2e7211 */ /* 0x000fe200078008ff */
[----:B------:R0:W3:Y:S01]  /*1030*/  LDG.E.U16 R72, desc[UR44][R48.64] ;  /* 0x0000002c30487981 */ /* 0x0000e2000c1e1500 */
[-C--:B------:R-:W-:Y:S01]  /*1040*/  LEA.HI.X.SX32 R41, R69, R0.reuse, 0x1, P1 ;  /* 0x0000000045297211 */ /* 0x080fe200008f0eff */
[----:B------:R-:W-:Y:S01]  /*1050*/  IMAD R69, R8, 0x2, R69 ;  /* 0x0000000208457824 */ /* 0x000fe200078e0245 */
[----:B------:R-:W-:Y:S01]  /*1060*/  LEA.HI.X.SX32 R47, R59, R0, 0x1, P0 ;  /* 0x000000003b2f7211 */ /* 0x000fe200000f0eff */
[----:B------:R-:W3:Y:S01]  /*1070*/  LDG.E.U16 R50, desc[UR44][R50.64] ;  /* 0x0000002c32327981 */ /* 0x000ee2000c1e1500 */
[----:B-1----:R-:W-:-:S02]  /*1080*/  LEA R44, P0, R61, R2, 0x1 ;  /* 0x000000023d2c7211 */ /* 0x002fc400078008ff */
[----:B------:R-:W-:Y:S01]  /*1090*/  LEA R42, P1, R75, R2, 0x1 ;  /* 0x000000024b2a7211 */ /* 0x000fe200078208ff */
[----:B------:R1:W3:Y:S01]  /*10a0*/  LDG.E.U16 R40, desc[UR44][R40.64] ;  /* 0x0000002c28287981 */ /* 0x0002e2000c1e1500 */
[-C--:B------:R-:W-:Y:S02]  /*10b0*/  LEA.HI.X.SX32 R45, R61, R0.reuse, 0x1, P0 ;  /* 0x000000003d2d7211 */ /* 0x080fe400000f0eff */
[----:B------:R-:W-:Y:S01]  /*10c0*/  LEA.HI.X.SX32 R43, R75, R0, 0x1, P1 ;  /* 0x000000004b2b7211 */ /* 0x000fe200008f0eff */
[----:B------:R-:W3:Y:S01]  /*10d0*/  LDG.E.U16 R46, desc[UR44][R46.64] ;  /* 0x0000002c2e2e7981 */ /* 0x000ee2000c1e1500 */
[-C--:B0-----:R-:W-:Y:S02]  /*10e0*/  LEA R48, P0, R81, R2.reuse, 0x1 ;  /* 0x0000000251307211 */ /* 0x081fe400078008ff */
[----:B------:R-:W-:Y:S01]  /*10f0*/  LEA R58, P1, R69, R2, 0x1 ;  /* 0x00000002453a7211 */ /* 0x000fe200078208ff */
[----:B------:R-:W3:Y:S01]  /*1100*/  LDG.E.U16 R44, desc[UR44][R44.64] ;  /* 0x0000002c2c2c7981 */ /* 0x000ee2000c1e1500 */
[----:B------:R-:W-:-:S02]  /*1110*/  LEA.HI.X.SX32 R49, R81, R0, 0x1, P0 ;  /* 0x0000000051317211 */ /* 0x000fc400000f0eff */
[----:B------:R-:W-:Y:S01]  /*1120*/  LEA.HI.X.SX32 R59, R69, R0, 0x1, P1 ;  /* 0x00000000453b7211 */ /* 0x000fe200008f0eff */
[----:B------:R-:W3:Y:S04]  /*1130*/  LDG.E.U16 R42, desc[UR44][R42.64] ;  /* 0x0000002c2a2a7981 */ /* 0x000ee8000c1e1500 */
[----:B------:R-:W3:Y:S04]  /*1140*/  LDG.E.U16 R48, desc[UR44][R48.64] ;  /* 0x0000002c30307981 */ /* 0x000ee8000c1e1500 */
[----:B------:R-:W3:Y:S01]  /*1150*/  LDG.E.U16 R58, desc[UR44][R58.64] ;  /* 0x0000002c3a3a7981 */ /* 0x000ee2000c1e1500 */
[----:B------:R-:W0:Y:S01]  /*1160*/  S2UR UR4, SR_CgaCtaId ;  /* 0x00000000000479c3 */ /* 0x000e220000008800 */
[C---:B------:R-:W-:Y:S01]  /*1170*/  IMAD.SHL.U32 R2, R104.reuse, 0x2, RZ ;  /* 0x0000000268027824 */ /* 0x040fe200078e00ff */
[----:B------:R-:W-:-:S02]  /*1180*/  LOP3.LUT R89, R104, 0xc0, RZ, 0xc0, !PT ;  /* 0x000000c068597812 */ /* 0x000fc400078ec0ff */
[----:B------:R-:W-:Y:S02]  /*1190*/  SHF.R.S32.HI R0, RZ, 0x8, R104 ;  /* 0x00000008ff007819 */ /* 0x000fe40000011468 */
[----:B------:R-:W-:Y:S01]  /*11a0*/  LOP3.LUT R2, R2, 0x7e, RZ, 0xc0, !PT ;  /* 0x0000007e02027812 */ /* 0x000fe200078ec0ff */
[----:B------:R-:W-:Y:S01]  /*11b0*/  UMOV UR21, 0x400 ;  /* 0x0000040000157882 */ /* 0x000fe20000000000 */
[----:B------:R-:W-:-:S03]  /*11c0*/  SGXT R0, R0, 0x1 ;  /* 0x000000010000781a */ /* 0x000fc60000000200 */
[----:B-1----:R-:W-:Y:S01]  /*11d0*/  IMAD R41, R89, 0x100, R2 ;  /* 0x0000010059297824 */ /* 0x002fe200078e0202 */
[----:B------:R-:W-:-:S04]  /*11e0*/  ISETP.GE.AND P0, PT, R105, 0x1, PT ;  /* 0x000000016900780c */ /* 0x000fc80003f06270 */
[----:B------:R-:W-:Y:S01]  /*11f0*/  LOP3.LUT R41, R41, 0x90, R0, 0x78, !PT ;  /* 0x0000009029297812 */ /* 0x000fe200078e7800 */
[----:B0-----:R-:W-:-:S03]  /*1200*/  ULEA UR21, UR4, UR21, 0x18 ;  /* 0x0000001504157291 */ /* 0x001fc6000f8ec03f */
[----:B------:R-:W-:-:S06]  /*1210*/  LOP3.LUT R0, R41, 0x20, RZ, 0x3c, !PT ;  /* 0x0000002029007812 */ /* 0x000fcc00078e3cff */
[----:B------:R0:W-:Y:S04]  /*1220*/  STS.U16 [R41+UR21], R3 ;  /* 0x0000000329007988 */ /* 0x0001e80008000415 */
[----:B------:R-:W-:Y:S04]  /*1230*/  STS.U16 [R41+UR21+0x400], R7 ;  /* 0x0004000729007988 */ /* 0x000fe80008000415 */
[----:B--2---:R-:W-:Y:S01]  /*1240*/  STS.U16 [R41+UR21+0x800], R12 ;  /* 0x0008000c29007988 */ /* 0x004fe20008000415 */
[----:B0-----:R-:W-:-:S03]  /*1250*/  LOP3.LUT R3, R41, 0x40, RZ, 0x3c, !PT ;  /* 0x0000004029037812 */ /* 0x001fc600078e3cff */
[----:B-----5:R-:W-:Y:S01]  /*1260*/  STS.U16 [R41+UR21+0xc00], R16 ;  /* 0x000c001029007988 */ /* 0x020fe20008000415 */
[----:B------:R-:W-:Y:S01]  /*1270*/  IMAD.MOV.U32 R98, RZ, RZ, -0x800000 ;  /* 0xff800000ff627424 */ /* 0x000fe200078e00ff */
[----:B------:R-:W-:Y:S01]  /*1280*/  CS2R R80, SRZ ;  /* 0x0000000000507805 */ /* 0x000fe2000001ff00 */
[----:B------:R-:W-:Y:S01]  /*1290*/  IMAD.MOV.U32 R110, RZ, RZ, 0x3f800000 ;  /* 0x3f800000ff6e7424 */ /* 0x000fe200078e00ff */
[----:B------:R-:W-:Y:S01]  /*12a0*/  STS.U16 [R41+UR21+0x1000], R20 ;  /* 0x0010001429007988 */ /* 0x000fe20008000415 */
[----:B------:R-:W-:Y:S01]  /*12b0*/  IMAD.MOV.U32 R111, RZ, RZ, 0x3f800000 ;  /* 0x3f800000ff6f7424 */ /* 0x000fe200078e00ff */
[----:B------:R-:W-:Y:S01]  /*12c0*/  CS2R R82, SRZ ;  /* 0x0000000000527805 */ /* 0x000fe2000001ff00 */
[----:B------:R-:W-:Y:S01]  /*12d0*/  IMAD.MOV.U32 R96, RZ, RZ, -0x800000 ;  /* 0xff800000ff607424 */ /* 0x000fe200078e00ff */
[----:B------:R-:W-:Y:S02]  /*12e0*/  CS2R R84, SRZ ;  /* 0x0000000000547805 */ /* 0x000fe4000001ff00 */
[----:B------:R-:W-:Y:S01]  /*12f0*/  CS2R R86, SRZ ;  /* 0x0000000000567805 */ /* 0x000fe2000001ff00 */
[----:B------:R-:W-:Y:S04]  /*1300*/  STS.U16 [R41+UR21+0x1400], R24 ;  /* 0x0014001829007988 */ /* 0x000fe80008000415 */
        /* <DEDUP_REMOVED lines=23> */
[----:B----4-:R-:W-:Y:S04]  /*1480*/  STS.U16 [R0+UR21+0x3500], R71 ;  /* 0x0035004700007988 */ /* 0x010fe80008000415 */
[----:B------:R-:W-:Y:S04]  /*1490*/  STS.U16 [R0+UR21+0x3900], R76 ;  /* 0x0039004c00007988 */ /* 0x000fe80008000415 */
[----:B---3--:R0:W-:Y:S04]  /*14a0*/  STS.U16 [R0+UR21+0x3d00], R78 ;  /* 0x003d004e00007988 */ /* 0x0081e80008000415 */
[----:B------:R-:W-:Y:S01]  /*14b0*/  STS.U16 [R3+UR21+0x200], R5 ;  /* 0x0002000503007988 */ /* 0x000fe20008000415 */
[----:B0-----:R-:W-:-:S03]  /*14c0*/  LOP3.LUT R0, R41, 0x60, RZ, 0x3c, !PT ;  /* 0x0000006029007812 */ /* 0x001fc600078e3cff */
        /* <DEDUP_REMOVED lines=14> */
[----:B------:R0:W-:Y:S01]  /*15b0*/  STS.U16 [R3+UR21+0x3e00], R40 ;  /* 0x003e002803007988 */ /* 0x0001e20008000415 */
[----:B------:R-:W-:-:S03]  /*15c0*/  CS2R R24, SRZ ;  /* 0x0000000000187805 */ /* 0x000fc6000001ff00 */
[----:B------:R-:W-:Y:S01]  /*15d0*/  STS.U16 [R0+UR21+0x300], R6 ;  /* 0x0003000600007988 */ /* 0x000fe20008000415 */
[----:B------:R-:W-:-:S03]  /*15e0*/  CS2R R28, SRZ ;  /* 0x00000000001c7805 */ /* 0x000fc6000001ff00 */
[----:B------:R-:W-:Y:S01]  /*15f0*/  STS.U16 [R0+UR21+0x700], R11 ;  /* 0x0007000b00007988 */ /* 0x000fe20008000415 */
[----:B------:R-:W-:-:S03]  /*1600*/  CS2R R32, SRZ ;  /* 0x0000000000207805 */ /* 0x000fc6000001ff00 */
[----:B------:R-:W-:Y:S01]  /*1610*/  STS.U16 [R0+UR21+0xb00], R15 ;  /* 0x000b000f00007988 */ /* 0x000fe20008000415 */
[----:B------:R-:W-:-:S03]  /*1620*/  CS2R R36, SRZ ;  /* 0x0000000000247805 */ /* 0x000fc6000001ff00 */
[----:B------:R-:W-:Y:S01]  /*1630*/  STS.U16 [R0+UR21+0xf00], R19 ;  /* 0x000f001300007988 */ /* 0x000fe20008000415 */
[----:B0-----:R-:W-:-:S03]  /*1640*/  CS2R R40, SRZ ;  /* 0x0000000000287805 */ /* 0x001fc6000001ff00 */
[----:B------:R-:W-:Y:S01]  /*1650*/  STS.U16 [R0+UR21+0x1300], R23 ;  /* 0x0013001700007988 */ /* 0x000fe20008000415 */
[----:B------:R-:W-:-:S03]  /*1660*/  CS2R R50, SRZ ;  /* 0x0000000000327805 */ /* 0x000fc6000001ff00 */
[----:B------:R0:W-:Y:S01]  /*1670*/  STS.U16 [R0+UR21+0x1700], R27 ;  /* 0x0017001b00007988 */ /* 0x0001e20008000415 */
[----:B------:R-:W-:-:S03]  /*1680*/  CS2R R52, SRZ ;  /* 0x0000000000347805 */ /* 0x000fc6000001ff00 */
[----:B------:R1:W-:Y:S01]  /*1690*/  STS.U16 [R0+UR21+0x1b00], R31 ;  /* 0x001b001f00007988 */ /* 0x0003e20008000415 */
[----:B------:R-:W-:-:S03]  /*16a0*/  CS2R R56, SRZ ;  /* 0x0000000000387805 */ /* 0x000fc6000001ff00 */
[----:B------:R2:W-:Y:S01]  /*16b0*/  STS.U16 [R0+UR21+0x1f00], R35 ;  /* 0x001f002300007988 */ /* 0x0005e20008000415 */
[----:B------:R-:W-:-:S03]  /*16c0*/  CS2R R60, SRZ ;  /* 0x00000000003c7805 */ /* 0x000fc6000001ff00 */
[----:B------:R3:W-:Y:S01]  /*16d0*/  STS.U16 [R0+UR21+0x2300], R39 ;  /* 0x0023002700007988 */ /* 0x0007e20008000415 */
[----:B0-----:R-:W-:-:S03]  /*16e0*/  CS2R R26, SRZ ;  /* 0x00000000001a7805 */ /* 0x001fc6000001ff00 */
[----:B------:R0:W-:Y:S01]  /*16f0*/  STS.U16 [R0+UR21+0x2700], R55 ;  /* 0x0027003700007988 */ /* 0x0001e20008000415 */
[----:B-1----:R-:W-:-:S03]  /*1700*/  CS2R R30, SRZ ;  /* 0x00000000001e7805 */ /* 0x002fc6000001ff00 */
[----:B------:R1:W-:Y:S01]  /*1710*/  STS.U16 [R0+UR21+0x2b00], R62 ;  /* 0x002b003e00007988 */ /* 0x0003e20008000415 */
[----:B--2---:R-:W-:-:S03]  /*1720*/  CS2R R34, SRZ ;  /* 0x0000000000227805 */ /* 0x004fc6000001ff00 */
[----:B------:R2:W-:Y:S01]  /*1730*/  STS.U16 [R0+UR21+0x2f00], R46 ;  /* 0x002f002e00007988 */ /* 0x0005e20008000415 */
[----:B---3--:R-:W-:-:S03]  /*1740*/  CS2R R38, SRZ ;  /* 0x0000000000267805 */ /* 0x008fc6000001ff00 */
[----:B------:R3:W-:Y:S01]  /*1750*/  STS.U16 [R0+UR21+0x3300], R44 ;  /* 0x0033002c00007988 */ /* 0x0007e20008000415 */
[----:B0-----:R-:W-:-:S03]  /*1760*/  CS2R R54, SRZ ;  /* 0x0000000000367805 */ /* 0x001fc6000001ff00 */
[----:B------:R0:W-:Y:S01]  /*1770*/  STS.U16 [R0+UR21+0x3700], R42 ;  /* 0x0037002a00007988 */ /* 0x0001e20008000415 */
[----:B-1----:R-:W-:-:S03]  /*1780*/  CS2R R62, SRZ ;  /* 0x00000000003e7805 */ /* 0x002fc6000001ff00 */
[----:B------:R1:W-:Y:S01]  /*1790*/  STS.U16 [R0+UR21+0x3b00], R48 ;  /* 0x003b003000007988 */ /* 0x0003e20008000415 */
[----:B--2---:R-:W-:-:S03]  /*17a0*/  CS2R R46, SRZ ;  /* 0x00000000002e7805 */ /* 0x004fc6000001ff00 */
[----:B------:R2:W-:Y:S01]  /*17b0*/  STS.U16 [R0+UR21+0x3f00], R58 ;  /* 0x003f003a00007988 */ /* 0x0005e20008000415 */
[----:B---3--:R-:W-:Y:S02]  /*17c0*/  CS2R R44, SRZ ;  /* 0x00000000002c7805 */ /* 0x008fe4000001ff00 */
[----:B0-----:R-:W-:Y:S02]  /*17d0*/  CS2R R42, SRZ ;  /* 0x00000000002a7805 */ /* 0x001fe4000001ff00 */
[----:B------:R-:W-:Y:S02]  /*17e0*/  CS2R R64, SRZ ;  /* 0x0000000000407805 */ /* 0x000fe4000001ff00 */
[----:B------:R-:W-:Y:S02]  /*17f0*/  CS2R R66, SRZ ;  /* 0x0000000000427805 */ /* 0x000fe4000001ff00 */
[----:B------:R-:W-:Y:S02]  /*1800*/  CS2R R68, SRZ ;  /* 0x0000000000447805 */ /* 0x000fe4000001ff00 */
[----:B-1----:R-:W-:-:S02]  /*1810*/  CS2R R48, SRZ ;  /* 0x0000000000307805 */ /* 0x002fc4000001ff00 */
[----:B------:R-:W-:Y:S02]  /*1820*/  CS2R R70, SRZ ;  /* 0x0000000000467805 */ /* 0x000fe4000001ff00 */
[----:B------:R-:W-:Y:S02]  /*1830*/  CS2R R72, SRZ ;  /* 0x0000000000487805 */ /* 0x000fe4000001ff00 */
[----:B------:R-:W-:Y:S02]  /*1840*/  CS2R R74, SRZ ;  /* 0x00000000004a7805 */ /* 0x000fe4000001ff00 */
[----:B--2---:R-:W-:Y:S02]  /*1850*/  CS2R R58, SRZ ;  /* 0x00000000003a7805 */ /* 0x004fe4000001ff00 */
[----:B------:R-:W-:Y:S02]  /*1860*/  CS2R R76, SRZ ;  /* 0x00000000004c7805 */ /* 0x000fe4000001ff00 */
[----:B------:R-:W-:-:S02]  /*1870*/  CS2R R78, SRZ ;  /* 0x00000000004e7805 */ /* 0x000fc4000001ff00 */
[----:B------:R-:W-:Y:S01]  /*1880*/  LOP3.LUT R0, R104, 0x1ff, RZ, 0xc0, !PT ;  /* 0x000001ff68007812 */ /* 0x000fe200078ec0ff */
[----:B------:R-:W-:Y:S06]  /*1890*/  @!P0 BRA `(.L_x_0) ;  /* 0x0000001c002c8947 */ /* 0x000fec0003800000 */
[----:B------:R-:W0:Y:S01]  /*18a0*/  LDC.64 R4, c[0x0][0x260] ;  /* 0x00009800ff047b82 */ /* 0x000e220000000a00 */
[----:B------:R-:W-:Y:S01]  /*18b0*/  LOP3.LUT R3, R104, 0x7f, RZ, 0xc0, !PT ;  /* 0x0000007f68037812 */ /* 0x000fe200078ec0ff */
[----:B------:R-:W-:Y:S01]  /*18c0*/  ULDC UR4, c[0x0][0x258] ;  /* 0x0000960000047ab9 */ /* 0x000fe20000000800 */
[--C-:B------:R-:W-:Y:S01]  /*18d0*/  LOP3.LUT R9, R2, 0x180, R104.reuse, 0xf8, !PT ;  /* 0x0000018002097812 */ /* 0x100fe200078ef868 */
[----:B------:R-:W-:Y:S01]  /*18e0*/  IMAD.SHL.U32 R10, R104, 0x40, RZ ;  /* 0x00000040680a7824 */ /* 0x000fe200078e00ff */
[----:B------:R-:W-:Y:S01]  /*18f0*/  SHF.R.U32.HI R8, RZ, 0x5, R104 ;  /* 0x00000005ff087819 */ /* 0x000fe20000011668 */
[----:B------:R-:W-:Y:S01]  /*1900*/  IMAD R3, R3, UR4, RZ ;  /* 0x0000000403037c24 */ /* 0x000fe2000f8e02ff */
[----:B------:R-:W-:Y:S01]  /*1910*/  ULDC.64 UR4, c[0x0][0x218] ;  /* 0x0000860000047ab9 */ /* 0x000fe20000000a00 */
[----:B------:R-:W1:Y:S01]  /*1920*/  LDC.64 R6, c[0x0][0x250] ;  /* 0x00009400ff067b82 */ /* 0x000e620000000a00 */
[----:B------:R-:W-:Y:S01]  /*1930*/  R2UR UR47, R8 ;  /* 0x00000000082f72ca */ /* 0x000fe200000e0000 */
[----:B------:R-:W-:Y:S01]  /*1940*/  ULDC.64 UR8, c[0x0][0x220] ;  /* 0x0000880000087ab9 */ /* 0x000fe20000000a00 */
[----:B------:R-:W-:Y:S01]  /*1950*/  IMAD.SHL.U32 R0, R0, 0x2, RZ ;  /* 0x0000000200007824 */ /* 0x000fe200078e00ff */
[----:B------:R-:W-:Y:S01]  /*1960*/  SHF.R.U32.HI R89, RZ, 0x2, R89 ;  /* 0x00000002ff597819 */ /* 0x000fe20000011659 */
[----:B------:R-:W-:Y:S01]  /*1970*/  IMAD.MOV.U32 R110, RZ, RZ, 0x3f800000 ;  /* 0x3f800000ff6e7424 */ /* 0x000fe200078e00ff */
[----:B------:R-:W-:Y:S01]  /*1980*/  CS2R R28, SRZ ;  /* 0x00000000001c7805 */ /* 0x000fe2000001ff00 */
[----:B------:R-:W-:Y:S01]  /*1990*/  IMAD.MOV.U32 R111, RZ, RZ, 0x3f800000 ;  /* 0x3f800000ff6f7424 */ /* 0x000fe200078e00ff */
[----:B------:R-:W2:Y:S01]  /*19a0*/  LDC R26, c[0x0][0x268] ;  /* 0x00009a00ff1a7b82 */ /* 0x000ea20000000800 */
[----:B------:R-:W-:-:S02]  /*19b0*/  LOP3.LUT R0, R0, R89, RZ, 0x3c, !PT ;  /* 0x0000005900007212 */ /* 0x000fc400078e3cff */
[----:B------:R-:W-:Y:S02]  /*19c0*/  CS2R R30, SRZ ;  /* 0x00000000001e7805 */ /* 0x000fe4000001ff00 */
[----:B------:R-:W-:Y:S02]  /*19d0*/  CS2R R32, SRZ ;  /* 0x0000000000207805 */ /* 0x000fe4000001ff00 */
[----:B------:R-:W-:Y:S02]  /*19e0*/  CS2R R34, SRZ ;  /* 0x0000000000227805 */ /* 0x000fe4000001ff00 */
[----:B------:R-:W-:Y:S01]  /*19f0*/  CS2R R36, SRZ ;  /* 0x0000000000247805 */ /* 0x000fe2000001ff00 */
[----:B------:R-:W-:Y:S01]  /*1a00*/  UIADD3 UR6, UR47, 0x50, URZ ;  /* 0x000000502f067890 */ /* 0x000fe2000fffe03f */
[----:B------:R-:W-:Y:S01]  /*1a10*/  CS2R R38, SRZ ;  /* 0x0000000000267805 */ /* 0x000fe2000001ff00 */
[----:B0-----:R-:W-:Y:S01]  /*1a20*/  IMAD.MOV.U32 R14, RZ, RZ, R4 ;  /* 0x000000ffff0e7224 */ /* 0x001fe200078e0004 */
[----:B------:R-:W-:Y:S01]  /*1a30*/  LOP3.LUT R4, R104, 0x180, RZ, 0xc0, !PT ;  /* 0x0000018068047812 */ /* 0x000fe200078ec0ff */
[----:B------:R0:W-:Y:S01]  /*1a40*/  STL [R1], R5 ;  /* 0x0000000501007387 */ /* 0x0001e20000100800 */
[----:B------:R-:W-:Y:S01]  /*1a50*/  IMAD.MOV.U32 R12, RZ, RZ, R5 ;  /* 0x000000ffff0c7224 */ /* 0x000fe200078e0005 */
[----:B------:R-:W-:Y:S01]  /*1a60*/  UIADD3 UR7, UR47, 0x70, URZ ;  /* 0x000000702f077890 */ /* 0x000fe2000fffe03f */
[----:B------:R-:W-:-:S02]  /*1a70*/  SHF.R.U32.HI R4, RZ, 0x3, R4 ;  /* 0x00000003ff047819 */ /* 0x000fc40000011604 */
[----:B------:R-:W-:Y:S02]  /*1a80*/  CS2R R40, SRZ ;  /* 0x0000000000287805 */ /* 0x000fe4000001ff00 */
[----:B------:R-:W-:Y:S01]  /*1a90*/  CS2R R42, SRZ ;  /* 0x00000000002a7805 */ /* 0x000fe2000001ff00 */
[----:B-1----:R-:W-:Y:S01]  /*1aa0*/  IMAD R6, R6, UR20, RZ ;  /* 0x0000001406067c24 */ /* 0x002fe2000f8e02ff */
[----:B------:R-:W-:Y:S02]  /*1ab0*/  LOP3.LUT R11, R9, R4, RZ, 0x3c, !PT ;  /* 0x00000004090b7212 */ /* 0x000fe400078e3cff */
[----:B------:R-:W-:Y:S02]  /*1ac0*/  CS2R R44, SRZ ;  /* 0x00000000002c7805 */ /* 0x000fe4000001ff00 */
[----:B------:R-:W-:Y:S01]  /*1ad0*/  SHF.R.U32.HI R4, RZ, 0x7, R104 ;  /* 0x00000007ff047819 */ /* 0x000fe20000011668 */
[C---:B0-----:R-:W-:Y:S01]  /*1ae0*/  IMAD.SHL.U32 R5, R3.reuse, 0x2, RZ ;  /* 0x0000000203057824 */ /* 0x041fe200078e00ff */
[----:B------:R-:W-:Y:S01]  /*1af0*/  CS2R R46, SRZ ;  /* 0x00000000002e7805 */ /* 0x000fe2000001ff00 */
[----:B------:R-:W-:Y:S01]  /*1b00*/  IMAD.SHL.U32 R2, R6, 0x2, RZ ;  /* 0x0000000206027824 */ /* 0x000fe200078e00ff */
[----:B------:R-:W-:Y:S01]  /*1b10*/  SGXT.U32 R4, R4, 0x2 ;  /* 0x000000020404781a */ /* 0x000fe20000000000 */
[----:B------:R-:W-:Y:S01]  /*1b20*/  IMAD.HI R3, R3, 0x2, RZ ;  /* 0x0000000203037827 */ /* 0x000fe200078e02ff */
[----:B------:R-:W-:-:S02]  /*1b30*/  CS2R R48, SRZ ;  /* 0x0000000000307805 */ /* 0x000fc4000001ff00 */
[----:B------:R-:W-:Y:S02]  /*1b40*/  CS2R R50, SRZ ;  /* 0x0000000000327805 */ /* 0x000fe4000001ff00 */
[----:B------:R-:W-:Y:S01]  /*1b50*/  IADD3 R13, P0, P1, R5, UR4, R2 ;  /* 0x00000004050d7c10 */ /* 0x000fe2000f91e002 */
[----:B------:R-:W-:Y:S01]  /*1b60*/  IMAD.HI R6, R6, 0x2, RZ ;  /* 0x0000000206067827 */ /* 0x000fe200078e02ff */
[----:B------:R-:W-:Y:S01]  /*1b70*/  LOP3.LUT R5, R104, 0x1f, RZ, 0xc0, !PT ;  /* 0x0000001f68057812 */ /* 0x000fe200078ec0ff */
[----:B------:R-:W-:Y:S01]  /*1b80*/  UIADD3 UR4, UR47, 0x10, URZ ;  /* 0x000000102f047890 */ /* 0x000fe2000fffe03f */
[----:B------:R-:W-:Y:S01]  /*1b90*/  CS2R R52, SRZ ;  /* 0x0000000000347805 */ /* 0x000fe2000001ff00 */
[----:B------:R-:W-:Y:S01]  /*1ba0*/  IMAD R2, R14, UR20, RZ ;  /* 0x000000140e027c24 */ /* 0x000fe2000f8e02ff */
[----:B------:R-:W-:Y:S01]  /*1bb0*/  IADD3.X R17, R3, UR5, R6, P0, P1 ;  /* 0x0000000503117c10 */ /* 0x000fe200087e2406 */
[----:B------:R-:W-:Y:S01]  /*1bc0*/  IMAD R9, R5, R12, RZ ;  /* 0x0000000c05097224 */ /* 0x000fe200078e02ff */
[----:B------:R-:W-:Y:S01]  /*1bd0*/  SHF.R.U32.HI R5, RZ, 0x5, R104 ;  /* 0x00000005ff057819 */ /* 0x000fe20000011668 */
[----:B------:R-:W-:Y:S01]  /*1be0*/  IMAD R8, R4, R7, RZ ;  /* 0x0000000704087224 */ /* 0x000fe200078e02ff */
[----:B------:R-:W-:Y:S01]  /*1bf0*/  LOP3.LUT R4, R11, 0x1000, R10, 0xf8, !PT ;  /* 0x000010000b047812 */ /* 0x000fe200078ef80a */
[----:B------:R-:W-:Y:S01]  /*1c00*/  IMAD.SHL.U32 R3, R2, 0x2, RZ ;  /* 0x0000000202037824 */ /* 0x000fe200078e00ff */
[----:B------:R-:W-:Y:S01]  /*1c10*/  UIADD3 UR5, UR47, 0x30, URZ ;  /* 0x000000302f057890 */ /* 0x000fe2000fffe03f */
[----:B------:R-:W-:Y:S01]  /*1c20*/  IMAD.SHL.U32 R10, R9, 0x2, RZ ;  /* 0x00000002090a7824 */ /* 0x000fe200078e00ff */
[----:B------:R-:W-:Y:S01]  /*1c30*/  LEA R20, P2, R8, R13, 0x1 ;  /* 0x0000000d08147211 */ /* 0x000fe200078408ff */
[----:B------:R-:W-:Y:S01]  /*1c40*/  IMAD R6, R7, 0x4, R8 ;  /* 0x0000000407067824 */ /* 0x000fe200078e0208 */
[----:B------:R-:W-:Y:S01]  /*1c50*/  CS2R R54, SRZ ;  /* 0x0000000000367805 */ /* 0x000fe2000001ff00 */
[----:B------:R-:W-:Y:S01]  /*1c60*/  IMAD.HI R18, R9, 0x2, RZ ;  /* 0x0000000209127827 */ /* 0x000fe200078e02ff */
[----:B------:R-:W-:-:S02]  /*1c70*/  IADD3 R108, P0, P1, R10, UR8, R3 ;  /* 0x000000080a6c7c10 */ /* 0x000fc4000f91e003 */
[----:B------:R-:W-:Y:S02]  /*1c80*/  CS2R R56, SRZ ;  /* 0x0000000000387805 */ /* 0x000fe4000001ff00 */
[----:B------:R-:W-:Y:S01]  /*1c90*/  SGXT.U32 R3, R5, 0x4 ;  /* 0x000000040503781a */ /* 0x000fe20000000000 */
[C---:B------:R-:W-:Y:S01]  /*1ca0*/  IMAD R10, R7.reuse, 0x4, R6 ;  /* 0x00000004070a7824 */ /* 0x040fe200078e0206 */
[----:B------:R-:W-:Y:S01]  /*1cb0*/  LEA.HI.X.SX32 R21, R8, R17, 0x1, P2 ;  /* 0x0000001108157211 */ /* 0x000fe200010f0eff */
[----:B------:R-:W-:Y:S01]  /*1cc0*/  IMAD.HI R5, R2, 0x2, RZ ;  /* 0x0000000202057827 */ /* 0x000fe200078e02ff */
[-C--:B------:R-:W-:Y:S02]  /*1cd0*/  LEA R104, P3, R6, R13.reuse, 0x1 ;  /* 0x0000000d06687211 */ /* 0x080fe400078608ff */
[----:B------:R-:W-:Y:S02]  /*1ce0*/  CS2R R58, SRZ ;  /* 0x00000000003a7805 */ /* 0x000fe4000001ff00 */
[C---:B------:R-:W-:Y:S01]  /*1cf0*/  LEA R22, P2, R10.reuse, R13, 0x1 ;  /* 0x0000000d0a167211 */ /* 0x040fe200078408ff */
[----:B------:R-:W-:Y:S01]  /*1d00*/  IMAD R12, R7, 0x4, R10 ;  /* 0x00000004070c7824 */ /* 0x000fe200078e020a */
[----:B------:R0:W-:Y:S01]  /*1d10*/  STL.64 [R1+0x20], R20 ;  /* 0x0000201401007387 */ /* 0x0001e20000100a00 */
[----:B--2---:R-:W-:Y:S01]  /*1d20*/  IMAD R15, R3, R26, RZ ;  /* 0x0000001a030f7224 */ /* 0x004fe200078e02ff */
[-C--:B------:R-:W-:Y:S01]  /*1d30*/  LEA.HI.X.SX32 R23, R10, R17.reuse, 0x1, P2 ;  /* 0x000000110a177211 */ /* 0x080fe200010f0eff */
[C---:B------:R-:W-:Y:S01]  /*1d40*/  IMAD R2, R7.reuse, 0x4, R12 ;  /* 0x0000000407027824 */ /* 0x040fe200078e020c */
[----:B------:R-:W-:Y:S01]  /*1d50*/  LEA.HI.X.SX32 R105, R6, R17, 0x1, P3 ;  /* 0x0000001106697211 */ /* 0x000fe200018f0eff */
[----:B------:R-:W-:Y:S01]  /*1d60*/  IMAD R24, R26, UR7, RZ ;  /* 0x000000071a187c24 */ /* 0x000fe2000f8e02ff */
[----:B------:R-:W-:Y:S01]  /*1d70*/  IADD3.X R25, R18, UR9, R5, P0, P1 ;  /* 0x0000000912197c10 */ /* 0x000fe200087e2405 */
[C---:B------:R-:W-:Y:S01]  /*1d80*/  IMAD R14, R7.reuse, 0x4, R2 ;  /* 0x00000004070e7824 */ /* 0x040fe200078e0202 */
[-C--:B------:R-:W-:Y:S01]  /*1d90*/  LEA R120, P2, R2, R13.reuse, 0x1 ;  /* 0x0000000d02787211 */ /* 0x080fe200078408ff */
[----:B------:R-:W-:Y:S01]  /*1da0*/  STL.64 [R1+0x18], R104 ;  /* 0x0000186801007387 */ /* 0x000fe20000100a00 */
[----:B------:R-:W-:Y:S01]  /*1db0*/  IMAD R5, R26, UR5, RZ ;  /* 0x000000051a057c24 */ /* 0x000fe2000f8e02ff */
[----:B------:R-:W-:Y:S01]  /*1dc0*/  UMOV UR5, URZ ;  /* 0x0000003f00057c82 */ /* 0x000fe20008000000 */
[C---:B------:R-:W-:Y:S01]  /*1dd0*/  IMAD R16, R7.reuse, 0x4, R14 ;  /* 0x0000000407107824 */ /* 0x040fe200078e020e */
[----:B0-----:R-:W-:Y:S01]  /*1de0*/  LEA R20, P4, R12, R13, 0x1 ;  /* 0x0000000d0c147211 */ /* 0x001fe200078808ff */
[----:B------:R0:W-:Y:S01]  /*1df0*/  STL.64 [R1+0x10], R22 ;  /* 0x0000101601007387 */ /* 0x0001e20000100a00 */
[-C--:B------:R-:W-:Y:S01]  /*1e00*/  LEA.HI.X.SX32 R121, R2, R17.reuse, 0x1, P2 ;  /* 0x0000001102797211 */ /* 0x080fe200010f0eff */
[----:B------:R-:W-:Y:S01]  /*1e10*/  IMAD R3, R7, 0x4, R16 ;  /* 0x0000000407037824 */ /* 0x000fe200078e0210 */
[----:B------:R-:W-:Y:S01]  /*1e20*/  LEA.HI.X.SX32 R21, R12, R17, 0x1, P4 ;  /* 0x000000110c157211 */ /* 0x000fe200020f0eff */
[----:B------:R-:W-:Y:S01]  /*1e30*/  IMAD R2, R26, UR4, RZ ;  /* 0x000000041a027c24 */ /* 0x000fe2000f8e02ff */
[-C--:B------:R-:W-:Y:S01]  /*1e40*/  LEA R8, P3, R14, R13.reuse, 0x1 ;  /* 0x0000000d0e087211 */ /* 0x080fe200078608ff */
[----:B------:R-:W-:Y:S01]  /*1e50*/  UIADD3 UR4, UR21, 0x10000, URZ ;  /* 0x0001000015047890 */ /* 0x000fe2000fffe03f */
[CC--:B------:R-:W-:Y:S01]  /*1e60*/  LEA R12, P5, R3.reuse, R13.reuse, 0x1 ;  /* 0x0000000d030c7211 */ /* 0x0c0fe200078a08ff */
[----:B------:R1:W-:Y:S01]  /*1e70*/  STL.64 [R1+0x8], R20 ;  /* 0x0000081401007387 */ /* 0x0003e20000100a00 */
[----:B------:R-:W-:Y:S01]  /*1e80*/  LEA R10, P4, R16, R13, 0x1 ;  /* 0x0000000d100a7211 */ /* 0x000fe200078808ff */
[----:B------:R-:W-:Y:S01]  /*1e90*/  USHF.R.U32.HI UR4, URZ, 0x4, UR4 ;  /* 0x000000043f047899 */ /* 0x000fe20008011604 */
[-C--:B------:R-:W-:Y:S01]  /*1ea0*/  LEA.HI.X.SX32 R13, R3, R17.reuse, 0x1, P5 ;  /* 0x00000011030d7211 */ /* 0x080fe200028f0eff */
[----:B------:R-:W-:Y:S01]  /*1eb0*/  IMAD R3, R26, 0x20, R15 ;  /* 0x000000201a037824 */ /* 0x000fe200078e020f */
[-C--:B------:R-:W-:Y:S01]  /*1ec0*/  LEA.HI.X.SX32 R9, R14, R17.reuse, 0x1, P3 ;  /* 0x000000110e097211 */ /* 0x080fe200018f0eff */
[----:B0-----:R-:W-:Y:S01]  /*1ed0*/  IMAD R23, R26, UR6, RZ ;  /* 0x000000061a177c24 */ /* 0x001fe2000f8e02ff */
[----:B------:R-:W-:Y:S01]  /*1ee0*/  LEA.HI.X.SX32 R11, R16, R17, 0x1, P4 ;  /* 0x00000011100b7211 */ /* 0x000fe200020f0eff */
[----:B------:R-:W-:Y:S01]  /*1ef0*/  IMAD R6, R26, 0x20, R3 ;  /* 0x000000201a067824 */ /* 0x000fe200078e0203 */
[CC--:B------:R-:W-:Y:S01]  /*1f00*/  LEA R16, P3, R2.reuse, R108.reuse, 0x1 ;  /* 0x0000006c02107211 */ /* 0x0c0fe200078608ff */
[----:B------:R-:W-:Y:S01]  /*1f10*/  USGXT.U32 UR4, UR4, 0xe ;  /* 0x0000000e0404789a */ /* 0x000fe20008000000 */
[CC--:B------:R-:W-:Y:S01]  /*1f20*/  LEA R14, P2, R15.reuse, R108.reuse, 0x1 ;  /* 0x0000006c0f0e7211 */ /* 0x0c0fe200078408ff */
[----:B------:R-:W-:Y:S01]  /*1f30*/  UMOV UR6, 0xfffffffe ;  /* 0xfffffffe00067882 */ /* 0x000fe20000000000 */
[-C--:B------:R-:W-:Y:S01]  /*1f40*/  LEA.HI.X.SX32 R17, R2, R25.reuse, 0x1, P3 ;  /* 0x0000001902117211 */ /* 0x080fe200018f0eff */
[----:B------:R-:W-:Y:S01]  /*1f50*/  IMAD R2, R26, 0x20, R6 ;  /* 0x000000201a027824 */ /* 0x000fe200078e0206 */
[----:B------:R-:W-:Y:S01]  /*1f60*/  LEA.HI.X.SX32 R15, R15, R25, 0x1, P2 ;  /* 0x000000190f0f7211 */ /* 0x000fe200010f0eff */
[----:B------:R-:W-:Y:S01]  /*1f70*/  UIADD3 UR10, UP0, UR4, 0x2, URZ ;  /* 0x00000002040a7890 */ /* 0x000fe2000ff1e03f */
[-C--:B------:R-:W-:Y:S01]  /*1f80*/  LEA R18, P4, R3, R108.reuse, 0x1 ;  /* 0x0000006c03127211 */ /* 0x080fe200078808ff */
[----:B------:R-:W-:Y:S01]  /*1f90*/  UMOV UR7, 0x7fffffdf ;  /* 0x7fffffdf00077882 */ /* 0x000fe20000000000 */
[-C--:B-1----:R-:W-:Y:S01]  /*1fa0*/  LEA R20, P5, R5, R108.reuse, 0x1 ;  /* 0x0000006c05147211 */ /* 0x082fe200078a08ff */
[----:B------:R-:W-:Y:S01]  /*1fb0*/  UIADD3.X UR11, UR5, 0x40000040, URZ, UP0, !UPT ;  /* 0x40000040050b7890 */ /* 0x000fe200087fe43f */
[----:B------:R-:W-:-:S02]  /*1fc0*/  LEA R22, P1, R23, R108, 0x1 ;  /* 0x0000006c17167211 */ /* 0x000fc400078208ff */
[----:B------:R-:W-:Y:S02]  /*1fd0*/  CS2R R26, SRZ ;  /* 0x00000000001a7805 */ /* 0x000fe4000001ff00 */
[-C--:B------:R-:W-:Y:S02]  /*1fe0*/  LEA R104, P0, R24, R108.reuse, 0x1 ;  /* 0x0000006c18687211 */ /* 0x080fe400078008ff */
[----:B------:R-:W-:Y:S02]  /*1ff0*/  CS2R R60, SRZ ;  /* 0x00000000003c7805 */ /* 0x000fe4000001ff00 */
[-C--:B------:R-:W-:Y:S02]  /*2000*/  LEA R106, P2, R6, R108.reuse, 0x1 ;  /* 0x0000006c066a7211 */ /* 0x080fe400078408ff */
[----:B------:R-:W-:Y:S02]  /*2010*/  CS2R R62, SRZ ;  /* 0x00000000003e7805 */ /* 0x000fe4000001ff00 */
[----:B------:R-:W-:-:S02]  /*2020*/  LEA R108, P3, R2, R108, 0x1 ;  /* 0x0000006c026c7211 */ /* 0x000fc400078608ff */
[----:B------:R-:W-:Y:S02]  /*2030*/  CS2R R64, SRZ ;  /* 0x0000000000407805 */ /* 0x000fe4000001ff00 */
[-C--:B------:R-:W-:Y:S02]  /*2040*/  LEA.HI.X.SX32 R19, R3, R25.reuse, 0x1, P4 ;  /* 0x0000001903137211 */ /* 0x080fe400020f0eff */
[----:B------:R-:W-:Y:S02]  /*2050*/  CS2R R66, SRZ ;  /* 0x0000000000427805 */ /* 0x000fe4000001ff00 */
[-C--:B------:R-:W-:Y:S01]  /*2060*/  LEA.HI.X.SX32 R21, R5, R25.reuse, 0x1, P5 ;  /* 0x0000001905157211 */ /* 0x080fe200028f0eff */
[----:B------:R-:W-:Y:S01]  /*2070*/  IMAD.MOV.U32 R5, RZ, RZ, -0x800000 ;  /* 0xff800000ff057424 */ /* 0x000fe200078e00ff */
[----:B------:R-:W-:Y:S02]  /*2080*/  LEA.HI.X.SX32 R23, R23, R25, 0x1, P1 ;  /* 0x0000001917177211 */ /* 0x000fe400008f0eff */
[----:B------:R-:W-:-:S02]  /*2090*/  CS2R R68, SRZ ;  /* 0x0000000000447805 */ /* 0x000fc4000001ff00 */
[-C--:B------:R-:W-:Y:S02]  /*20a0*/  LEA.HI.X.SX32 R105, R24, R25.reuse, 0x1, P0 ;  /* 0x0000001918697211 */ /* 0x080fe400000f0eff */
[----:B------:R-:W-:Y:S02]  /*20b0*/  CS2R R70, SRZ ;  /* 0x0000000000467805 */ /* 0x000fe4000001ff00 */
[-C--:B------:R-:W-:Y:S01]  /*20c0*/  LEA.HI.X.SX32 R107, R6, R25.reuse, 0x1, P2 ;  /* 0x00000019066b7211 */ /* 0x080fe200010f0eff */
[----:B------:R-:W-:Y:S01]  /*20d0*/  IMAD.MOV.U32 R6, RZ, RZ, -0x800000 ;  /* 0xff800000ff067424 */ /* 0x000fe200078e00ff */
[----:B------:R-:W-:Y:S02]  /*20e0*/  LEA.HI.X.SX32 R109, R2, R25, 0x1, P3 ;  /* 0x00000019026d7211 */ /* 0x000fe400018f0eff */
[----:B------:R-:W-:Y:S02]  /*20f0*/  CS2R R2, SRZ ;  /* 0x0000000000027805 */ /* 0x000fe4000001ff00 */
[----:B------:R-:W-:-:S02]  /*2100*/  CS2R R24, SRZ ;  /* 0x0000000000187805 */ /* 0x000fc4000001ff00 */
[----:B------:R-:W-:Y:S02]  /*2110*/  CS2R R72, SRZ ;  /* 0x0000000000487805 */ /* 0x000fe4000001ff00 */
[----:B------:R-:W-:Y:S02]  /*2120*/  CS2R R74, SRZ ;  /* 0x00000000004a7805 */ /* 0x000fe4000001ff00 */
[----:B------:R-:W-:Y:S02]  /*2130*/  CS2R R76, SRZ ;  /* 0x00000000004c7805 */ /* 0x000fe4000001ff00 */
[----:B------:R-:W-:Y:S02]  /*2140*/  CS2R R78, SRZ ;  /* 0x00000000004e7805 */ /* 0x000fe4000001ff00 */
[----:B------:R-:W-:Y:S02]  /*2150*/  CS2R R80, SRZ ;  /* 0x0000000000507805 */ /* 0x000fe4000001ff00 */
[----:B------:R-:W-:-:S02]  /*2160*/  CS2R R82, SRZ ;  /* 0x0000000000527805 */ /* 0x000fc4000001ff00 */
[----:B------:R-:W-:Y:S02]  /*2170*/  CS2R R84, SRZ ;  /* 0x0000000000547805 */ /* 0x000fe4000001ff00 */
[----:B------:R-:W-:Y:S02]  /*2180*/  CS2R R86, SRZ ;  /* 0x0000000000567805 */ /* 0x000fe4000001ff00 */
[----:B------:R-:W-:Y:S01]  /*2190*/  LOP3.LUT R112, R4, 0x40, RZ, 0x3c, !PT ;  /* 0x0000004004707812 */ /* 0x000fe200078e3cff */
[----:B------:R-:W-:Y:S02]  /*21a0*/  UIADD3.64 UR22, UR4, -UR6, URZ ;  /* 0x8000000604167297 */ /* 0x000fe4000fffe03f */
[----:B------:R-:W-:Y:S02]  /*21b0*/  UIADD3.64 UR26, UR10, 0x2, URZ ;  /* 0x000000020a1a7897 */ /* 0x000fe4000fffe03f */
[----:B------:R-:W-:Y:S02]  /*21c0*/  UIADD3.64 UR30, UR10, 0x4, URZ ;  /* 0x000000040a1e7897 */ /* 0x000fe4000fffe03f */
[----:B------:R-:W-:-:S02]  /*21d0*/  UIADD3.64 UR34, UR10, 0xfe, URZ ;  /* 0x000000fe0a227897 */ /* 0x000fc4000fffe03f */
[----:B------:R-:W-:Y:S02]  /*21e0*/  UIADD3.64 UR38, UR10, 0x100, URZ ;  /* 0x000001000a267897 */ /* 0x000fe4000fffe03f */
[----:B------:R-:W-:Y:S02]  /*21f0*/  UIADD3.64 UR42, UR10, 0x102, URZ ;  /* 0x000001020a2a7897 */ /* 0x000fe4000fffe03f */
[----:B------:R-:W-:Y:S01]  /*2200*/  UIADD3.64 UR14, UR10, 0x104, URZ ;  /* 0x000001040a0e7897 */ /* 0x000fe2000fffe03f */
[----:B------:R-:W-:Y:S01]  /*2210*/  UMOV UR6, URZ ;  /* 0x0000003f00067c82 */ /* 0x000fe20008000000 */
[----:B------:R-:W-:-:S10]  /*2220*/  ULDC UR46, c[0x0][0x238] ;  /* 0x00008e00002e7ab9 */ /* 0x000fd40000000800 */
.L_x_1:
[----:B------:R-:W2:Y:S04]  /*2230*/  LDL.64 R118, [R1+0x20] ;  /* 0x0000200001767983 */ /* 0x000ea80000100a00 */
[----:B------:R-:W3:Y:S04]  /*2240*/  LDL.64 R112, [R1+0x10] ;  /* 0x0000100001707983 */ /* 0x000ee80000100a00 */
[----:B------:R-:W4:Y:S04]  /*2250*/  LDL.64 R116, [R1+0x18] ;  /* 0x0000180001747983 */ /* 0x000f280000100a00 */
[----:B------:R-:W4:Y:S01]  /*2260*/  LDL.64 R114, [R1+0x8] ;  /* 0x0000080001727983 */ /* 0x000f220000100a00 */
[----:B-----5:R-:W-:-:S04]  /*2270*/  IMAD.WIDE R92, R2, 0x2, R120 ;  /* 0x00000002025c7825 */ /* 0x020fc800078e0278 */
[C---:B------:R-:W-:Y:S01]  /*2280*/  IMAD.WIDE R94, R2.reuse, 0x2, R10 ;  /* 0x00000002025e7825 */ /* 0x040fe200078e020a */
[----:B------:R0:W4:Y:S01]  /*2290*/  LDG.E.U16 R99, desc[UR44][R92.64] ;  /* 0x0000002c5c637981 */ /* 0x000122000c1e1500 */
[----:B------:R-:W-:Y:S01]  /*22a0*/  USHF.L.U32 UR7, UR47, 0x8, URZ ;  /* 0x000000082f077899 */ /* 0x000fe2000800063f */
[----:B------:R-:W-:Y:S01]  /*22b0*/  UMOV UR18, UR4 ;  /* 0x0000000400127c82 */ /* 0x000fe20008000000 */
[----:B------:R-:W-:Y:S01]  /*22c0*/  UMOV UR19, 0x40000040 ;  /* 0x4000004000137882 */ /* 0x000fe20000000000 */
[----:B------:R-:W-:Y:S01]  /*22d0*/  UMOV UR17, 0x40000040 ;  /* 0x4000004000117882 */ /* 0x000fe20000000000 */
[----:B------:R-:W-:Y:S01]  /*22e0*/  STL [R1+0x30], R110 ;  /* 0x0000306e01007387 */ /* 0x000fe20000100800 */
[----:B0-----:R-:W-:-:S04]  /*22f0*/  IMAD.WIDE R92, R2, 0x2, R8 ;  /* 0x00000002025c7825 */ /* 0x001fc800078e0208 */
[----:B--2---:R-:W-:-:S04]  /*2300*/  IMAD.WIDE R88, R2, 0x2, R118 ;  /* 0x0000000202587825 */ /* 0x004fc800078e0276 */
[C---:B---3--:R-:W-:Y:S01]  /*2310*/  IMAD.WIDE R90, R2.reuse, 0x2, R112 ;  /* 0x00000002025a7825 */ /* 0x048fe200078e0270 */
[----:B------:R4:W2:Y:S04]  /*2320*/  LDG.E.U16 R96, desc[UR44][R88.64] ;  /* 0x0000002c58607981 */ /* 0x0008a8000c1e1500 */
[----:B------:R0:W3:Y:S04]  /*2330*/  LDG.E.U16 R97, desc[UR44][R90.64] ;  /* 0x0000002c5a617981 */ /* 0x0000e8000c1e1500 */
[----:B------:R1:W3:Y:S01]  /*2340*/  LDG.E.U16 R113, desc[UR44][R94.64] ;  /* 0x0000002c5e717981 */ /* 0x0002e2000c1e1500 */
[----:B----4-:R-:W-:Y:S01]  /*2350*/  IMAD.WIDE R88, R2, 0x2, R116 ;  /* 0x0000000202587825 */ /* 0x010fe200078e0274 */
[----:B------:R-:W-:-:S02]  /*2360*/  ULOP3.LUT UR7, UR7, 0xc00, URZ, 0xc0, !UPT ;  /* 0x00000c0007077892 */ /* 0x000fc4000f8ec03f */
[----:B------:R-:W-:Y:S01]  /*2370*/  STL [R1+0x2c], R111 ;  /* 0x00002c6f01007387 */ /* 0x000fe20000100800 */
[----:B0-----:R-:W-:-:S03]  /*2380*/  IMAD.WIDE R90, R2, 0x2, R114 ;  /* 0x00000002025a7825 */ /* 0x001fc600078e0272 */
[----:B------:R-:W4:Y:S01]  /*2390*/  LDG.E.U16 R112, desc[UR44][R88.64] ;  /* 0x0000002c58707981 */ /* 0x000f22000c1e1500 */
[----:B-1----:R-:W-:-:S03]  /*23a0*/  IMAD.WIDE R94, R2, 0x2, R12 ;  /* 0x00000002025e7825 */ /* 0x002fc600078e020c */
[----:B------:R-:W4:Y:S04]  /*23b0*/  LDG.E.U16 R114, desc[UR44][R90.64] ;  /* 0x0000002c5a727981 */ /* 0x000f28000c1e1500 */
[----:B------:R-:W4:Y:S04]  /*23c0*/  LDG.E.U16 R115, desc[UR44][R92.64] ;  /* 0x0000002c5c737981 */ /* 0x000f28000c1e1500 */
[----:B------:R-:W4:Y:S01]  /*23d0*/  LDG.E.U16 R116, desc[UR44][R94.64] ;  /* 0x0000002c5e747981 */ /* 0x000f22000c1e1500 */
[----:B------:R-:W-:Y:S01]  /*23e0*/  BAR.SYNC.DEFER_BLOCKING 0x0 ;  /* 0x0000000000007b1d */ /* 0x000fe20000010000 */
[----:B------:R-:W-:Y:S01]  /*23f0*/  LOP3.LUT R117, R4, 0x40, RZ, 0x3c, !PT ;  /* 0x0000004004757812 */ /* 0x000fe200078e3cff */
[----:B------:R-:W-:-:S04]  /*2400*/  ULEA.HI UR7, UR21, UR7, URZ, 0x1c ;  /* 0x0000000715077291 */ /* 0x000fc8000f8fe03f */
[----:B------:R-:W-:Y:S04]  /*2410*/  STL [R1+0x28], R7 ;  /* 0x0000280701007387 */ /* 0x000fe80000100800 */
[----:B------:R-:W-:Y:S01]  /*2420*/  STS.U16 [R4+UR21+0x10800], R99 ;  /* 0x0108006304007988 */ /* 0x000fe20008000415 */
[----:B------:R-:W-:-:S03]  /*2430*/  ULOP3.LUT UR16, UR7, 0x3fff, URZ, 0xc0, !UPT ;  /* 0x00003fff07107892 */ /* 0x000fc6000f8ec03f */
[----:B------:R-:W-:Y:S01]  /*2440*/  STL [R1+0x38], R120 ;  /* 0x0000387801007387 */ /* 0x000fe20000100800 */
[----:B------:R-:W-:Y:S01]  /*2450*/  UIADD3 UR8, UP0, UR16, 0x80, URZ ;  /* 0x0000008010087890 */ /* 0x000fe2000ff1e03f */
[----:B------:R-:W-:Y:S02]  /*2460*/  UMOV UR7, URZ ;  /* 0x0000003f00077c82 */ /* 0x000fe40008000000 */
[----:B------:R-:W-:Y:S01]  /*2470*/  STL [R1+0x34], R121 ;  /* 0x0000347901007387 */ /* 0x000fe20000100800 */
[----:B------:R-:W-:-:S04]  /*2480*/  UIADD3.X UR9, UR7, 0x40000040, URZ, UP0, !UPT ;  /* 0x4000004007097890 */ /* 0x000fc800087fe43f */
[----:B------:R-:W-:Y:S01]  /*2490*/  UIADD3.64 UR24, UR8, 0x80, URZ ;  /* 0x0000008008187897 */ /* 0x000fe2000fffe03f */
[----:B--2---:R-:W-:Y:S04]  /*24a0*/  STS.U16 [R4+UR21+0x10000], R96 ;  /* 0x0100006004007988 */ /* 0x004fe80008000415 */
[----:B---3--:R0:W-:Y:S04]  /*24b0*/  STS.U16 [R4+UR21+0x10400], R97 ;  /* 0x0104006104007988 */ /* 0x0081e80008000415 */
[----:B------:R-:W-:Y:S04]  /*24c0*/  STS.U16 [R4+UR21+0x10c00], R113 ;  /* 0x010c007104007988 */ /* 0x000fe80008000415 */
[----:B----4-:R-:W-:Y:S04]  /*24d0*/  STS.U16 [R117+UR21+0x10200], R112 ;  /* 0x0102007075007988 */ /* 0x010fe80008000415 */
[----:B------:R-:W-:Y:S04]  /*24e0*/  STS.U16 [R117+UR21+0x10600], R114 ;  /* 0x0106007275007988 */ /* 0x000fe80008000415 */
[----:B------:R-:W-:Y:S04]  /*24f0*/  STS.U16 [R117+UR21+0x10a00], R115 ;  /* 0x010a007375007988 */ /* 0x000fe80008000415 */
[----:B------:R1:W-:Y:S01]  /*2500*/  STS.U16 [R117+UR21+0x10e00], R116 ;  /* 0x010e007475007988 */ /* 0x0003e20008000415 */
[----:B------:R2:W-:Y:S06]  /*2510*/  MEMBAR.ALL.CTA ;  /* 0x0000000000007992 */ /* 0x0005ec0000008000 */
[----:B--2---:R-:W2:Y:S02]  /*2520*/  FENCE.VIEW.ASYNC.S ;  /* 0x00000000000073c6 */ /* 0x004ea40000000000 */
[----:B--2---:R-:W-:Y:S06]  /*2530*/  BAR.SYNC.DEFER_BLOCKING 0x0 ;  /* 0x0000000000007b1d */ /* 0x004fec0000010000 */
[----:B0-----:R-:W-:-:S06]  /*2540*/  WARPGROUP.ARRIVE ;  /* 0x00000000000079c5 */ /* 0x001fcc0000000000 */
[----:B------:R-:W-:Y:S04]  /*2550*/  HGMMA.64x32x16.F32.BF16 R88, gdesc[UR16].tnspA, RZ, !UPT ;  /* 0x20600000105879f0 */ /* 0x000fe8000c7018ff */
[----:B------:R-:W-:Y:S01]  /*2560*/  HGMMA.64x32x16.F32.BF16 R88, gdesc[UR8].tnspA, R88 ;  /* 0x20600000085879f0 */ /* 0x000fe20008701858 */
[----:B------:R-:W-:-:S03]  /*2570*/  UIADD3.64 UR28, UR8, 0x100, URZ ;  /* 0x00000100081c7897 */ /* 0x000fc6000fffe03f */
[----:B------:R-:W-:Y:S01]  /*2580*/  HGMMA.64x32x16.F32.BF16 R88, gdesc[UR24].tnspA, R88 ;  /* 0x20600000185879f0 */ /* 0x000fe20008701858 */
[----:B------:R-:W-:-:S05]  /*2590*/  UIADD3.64 UR32, UR8, 0x180, URZ ;  /* 0x0000018008207897 */ /* 0x000fca000fffe03f */
[----:B------:R-:W-:Y:S01]  /*25a0*/  HGMMA.64x32x16.F32.BF16 R88, gdesc[UR28].tnspA, R88 ;  /* 0x206000001c5879f0 */ /* 0x000fe20008701858 */
[----:B------:R-:W-:-:S03]  /*25b0*/  UIADD3.64 UR36, UR8, 0x200, URZ ;  /* 0x0000020008247897 */ /* 0x000fc6000fffe03f */
[----:B------:R-:W-:Y:S01]  /*25c0*/  HGMMA.64x32x16.F32.BF16 R88, gdesc[UR32].tnspA, R88 ;  /* 0x20600000205879f0 */ /* 0x000fe20008701858 */
[----:B-1----:R-:W-:-:S04]  /*25d0*/  IMAD.WIDE R116, R3, 0x2, R14 ;  /* 0x0000000203747825 */ /* 0x002fc800078e020e */
[C---:B------:R-:W-:Y:S02]  /*25e0*/  IMAD.WIDE R114, R3.reuse, 0x2, R18 ;  /* 0x0000000203727825 */ /* 0x040fe400078e0212 */
[----:B------:R-:W2:Y:S02]  /*25f0*/  LDG.E.U16 R116, desc[UR44][R116.64] ;  /* 0x0000002c74747981 */ /* 0x000ea4000c1e1500 */
[C---:B------:R-:W-:Y:S02]  /*2600*/  IMAD.WIDE R112, R3.reuse, 0x2, R16 ;  /* 0x0000000203707825 */ /* 0x040fe400078e0210 */
[----:B------:R0:W3:Y:S04]  /*2610*/  LDG.E.U16 R118, desc[UR44][R114.64] ;  /* 0x0000002c72767981 */ /* 0x0000e8000c1e1500 */
[----:B------:R1:W4:Y:S01]  /*2620*/  LDG.E.U16 R117, desc[UR44][R112.64] ;  /* 0x0000002c70757981 */ /* 0x000322000c1e1500 */
[----:B------:R-:W-:Y:S01]  /*2630*/  HGMMA.64x32x16.F32.BF16 R88, gdesc[UR36].tnspA, R88 ;  /* 0x20600000245879f0 */ /* 0x000fe20008701858 */
[----:B0-----:R-:W-:-:S04]  /*2640*/  IMAD.WIDE R114, R3, 0x2, R22 ;  /* 0x0000000203727825 */ /* 0x001fc800078e0216 */
[----:B-1----:R-:W-:Y:S01]  /*2650*/  IMAD.WIDE R112, R3, 0x2, R20 ;  /* 0x0000000203707825 */ /* 0x002fe200078e0214 */
[----:B------:R0:W3:Y:S01]  /*2660*/  LDG.E.U16 R123, desc[UR44][R114.64] ;  /* 0x0000002c727b7981 */ /* 0x0000e2000c1e1500 */
[----:B------:R-:W-:-:S03]  /*2670*/  UIADD3.64 UR40, UR8, 0x280, URZ ;  /* 0x0000028008287897 */ /* 0x000fc6000fffe03f */
[----:B------:R1:W3:Y:S01]  /*2680*/  LDG.E.U16 R119, desc[UR44][R112.64] ;  /* 0x0000002c70777981 */ /* 0x0002e2000c1e1500 */
[----:B0-----:R-:W-:-:S04]  /*2690*/  IMAD.WIDE R114, R3, 0x2, R104 ;  /* 0x0000000203727825 */ /* 0x001fc800078e0268 */
[C---:B-1----:R-:W-:Y:S02]  /*26a0*/  IMAD.WIDE R112, R3.reuse, 0x2, R106 ;  /* 0x0000000203707825 */ /* 0x042fe400078e026a */
[----:B------:R-:W3:Y:S04]  /*26b0*/  LDG.E.U16 R114, desc[UR44][R114.64] ;  /* 0x0000002c72727981 */ /* 0x000ee8000c1e1500 */
[----:B------:R0:W3:Y:S02]  /*26c0*/  LDG.E.U16 R122, desc[UR44][R112.64] ;  /* 0x0000002c707a7981 */ /* 0x0000e4000c1e1500 */
[----:B0-----:R-:W-:-:S06]  /*26d0*/  IMAD.WIDE R112, R3, 0x2, R108 ;  /* 0x0000000203707825 */ /* 0x001fcc00078e026c */
[----:B------:R0:W3:Y:S01]  /*26e0*/  LDG.E.U16 R113, desc[UR44][R112.64] ;  /* 0x0000002c70717981 */ /* 0x0000e2000c1e1500 */
[----:B------:R-:W-:Y:S01]  /*26f0*/  HGMMA.64x32x16.F32.BF16 R88, gdesc[UR40].tnspA, R88 ;  /* 0x20600000285879f0 */ /* 0x000fe20008701858 */
[----:B------:R-:W-:-:S09]  /*2700*/  UIADD3.64 UR12, UR8, 0x300, URZ ;  /* 0x00000300080c7897 */ /* 0x000fd2000fffe03f */
[----:B------:R-:W-:Y:S03]  /*2710*/  HGMMA.64x32x16.F32.BF16 R88, gdesc[UR12].tnspA, R88, gsb0 ;  /* 0x206000000c5879f0 */ /* 0x000fe60008001858 */
[----:B------:R-:W-:Y:S02]  /*2720*/  WARPGROUP.DEPBAR.LE gsb0, 0x0 ;  /* 0x00008000000079c5 */ /* 0x000fe40000010000 */
[----:B0-----:R-:W-:Y:S01]  /*2730*/  FMUL R112, R88, UR46 ;  /* 0x0000002e58707c20 */ /* 0x001fe20008400000 */
[----:B------:R-:W-:Y:S01]  /*2740*/  FMUL R115, R89, UR46 ;  /* 0x0000002e59737c20 */ /* 0x000fe20008400000 */
[----:B------:R-:W-:Y:S04]  /*2750*/  BAR.SYNC.DEFER_BLOCKING 0x0 ;  /* 0x0000000000007b1d */ /* 0x000fe80000010000 */
[----:B------:R-:W-:Y:S01]  /*2760*/  FMNMX R112, R112, R115, !PT ;  /* 0x0000007370707209 */ /* 0x000fe20007800000 */
[----:B------:R-:W-:-:S05]  /*2770*/  FMUL R115, R92, UR46 ;  /* 0x0000002e5c737c20 */ /* 0x000fca0008400000 */
        /* <DEDUP_REMOVED lines=11> */
[----:B------:R-:W-:Y:S01]  /*2830*/  FMUL R115, R90, UR46 ;  /* 0x0000002e5a737c20 */ /* 0x000fe20008400000 */
[----:B------:R-:W-:-:S03]  /*2840*/  FMUL R125, R91, UR46 ;  /* 0x0000002e5b7d7c20 */ /* 0x000fc60008400000 */
[----:B------:R-:W0:Y:S02]  /*2850*/  SHFL.BFLY PT, R124, R112, 0x2, 0x1f ;  /* 0x0c401f00707c7f89 */ /* 0x000e2400000e0000 */
[----:B------:R-:W-:Y:S01]  /*2860*/  FMNMX R115, R115, R125, !PT ;  /* 0x0000007d73737209 */ /* 0x000fe20007800000 */
[----:B------:R-:W-:-:S05]  /*2870*/  FMUL R125, R94, UR46 ;  /* 0x0000002e5e7d7c20 */ /* 0x000fca0008400000 */
[----:B------:R-:W-:Y:S01]  /*2880*/  FMNMX R115, R125, R115, !PT ;  /* 0x000000737d737209 */ /* 0x000fe20007800000 */
[----:B------:R-:W-:-:S05]  /*2890*/  FMUL R125, R95, UR46 ;  /* 0x0000002e5f7d7c20 */ /* 0x000fca0008400000 */
[----:B------:R-:W-:Y:S01]  /*28a0*/  FMNMX R115, R125, R115, !PT ;  /* 0x000000737d737209 */ /* 0x000fe20007800000 */
[----:B------:R-:W-:-:S05]  /*28b0*/  FMUL R125, R98, UR46 ;  /* 0x0000002e627d7c20 */ /* 0x000fca0008400000 */
[----:B------:R-:W-:Y:S02]  /*28c0*/  FMNMX R115, R125, R115, !PT ;  /* 0x000000737d737209 */ /* 0x000fe40007800000 */
[----:B0-----:R-:W-:Y:S01]  /*28d0*/  FMNMX R112, R112, R124, !PT ;  /* 0x0000007c70707209 */ /* 0x001fe20007800000 */
[----:B------:R-:W-:-:S04]  /*28e0*/  FMUL R124, R99, UR46 ;  /* 0x0000002e637c7c20 */ /* 0x000fc80008400000 */
[----:B------:R-:W0:Y:S01]  /*28f0*/  SHFL.BFLY PT, R125, R112, 0x1, 0x1f ;  /* 0x0c201f00707d7f89 */ /* 0x000e2200000e0000 */
[----:B------:R-:W-:Y:S01]  /*2900*/  FMNMX R115, R124, R115, !PT ;  /* 0x000000737c737209 */ /* 0x000fe20007800000 */
[----:B------:R-:W-:-:S05]  /*2910*/  FMUL R124, R102, UR46 ;  /* 0x0000002e667c7c20 */ /* 0x000fca0008400000 */
[----:B------:R-:W-:Y:S01]  /*2920*/  FMNMX R115, R124, R115, !PT ;  /* 0x000000737c737209 */ /* 0x000fe20007800000 */
[----:B------:R-:W-:-:S05]  /*2930*/  FMUL R124, R103, UR46 ;  /* 0x0000002e677c7c20 */ /* 0x000fca0008400000 */
[----:B------:R-:W-:-:S05]  /*2940*/  FMNMX R115, R124, R115, !PT ;  /* 0x000000737c737209 */ /* 0x000fca0007800000 */
[----:B------:R-:W1:Y:S01]  /*2950*/  SHFL.BFLY PT, R124, R115, 0x2, 0x1f ;  /* 0x0c401f00737c7f89 */ /* 0x000e6200000e0000 */
[----:B0-----:R-:W-:-:S04]  /*2960*/  FMNMX R112, R112, R125, !PT ;  /* 0x0000007d70707209 */ /* 0x001fc80007800000 */
[----:B------:R-:W-:-:S05]  /*2970*/  FMNMX R112, R112, R6, !PT ;  /* 0x0000000670707209 */ /* 0x000fca0007800000 */
[--C-:B------:R-:W-:Y:S01]  /*2980*/  FFMA R88, R88, UR46, -R112.reuse ;  /* 0x0000002e58587c23 */ /* 0x100fe20008000870 */
[----:B------:R-:W-:-:S03]  /*2990*/  FFMA R89, R89, UR46, -R112 ;  /* 0x0000002e59597c23 */ /* 0x000fc60008000870 */
[----:B------:R-:W-:Y:S01]  /*29a0*/  FMUL R88, R88, 1.4426950216293334961 ;  /* 0x3fb8aa3b58587820 */ /* 0x000fe20000400000 */
[----:B------:R-:W-:-:S03]  /*29b0*/  FMUL R89, R89, 1.4426950216293334961 ;  /* 0x3fb8aa3b59597820 */ /* 0x000fc60000400000 */
[----:B------:R1:W0:Y:S02]  /*29c0*/  MUFU.EX2 R120, R88 ;  /* 0x0000005800787308 */ /* 0x0002240000000800 */
[----:B-1----:R-:W-:-:S06]  /*29d0*/  FMNMX R88, R115, R124, !PT ;  /* 0x0000007c73587209 */ /* 0x002fcc0007800000 */
[----:B------:R1:W3:Y:S02]  /*29e0*/  MUFU.EX2 R121, R89 ;  /* 0x0000005900797308 */ /* 0x0002e40000000800 */
[----:B-1----:R-:W1:Y:S01]  /*29f0*/  SHFL.BFLY PT, R89, R88, 0x1, 0x1f ;  /* 0x0c201f0058597f89 */ /* 0x002e6200000e0000 */
[--C-:B------:R-:W-:Y:S01]  /*2a00*/  FFMA R96, R96, UR46, -R112.reuse ;  /* 0x0000002e60607c23 */ /* 0x100fe20008000870 */
[--C-:B------:R-:W-:Y:S01]  /*2a10*/  FFMA R101, R101, UR46, -R112.reuse ;  /* 0x0000002e65657c23 */ /* 0x100fe20008000870 */
[----:B------:R-:W-:Y:S02]  /*2a20*/  FFMA R97, R97, UR46, -R112 ;  /* 0x0000002e61617c23 */ /* 0x000fe40008000870 */
[----:B------:R-:W-:Y:S01]  /*2a30*/  FMUL R96, R96, 1.4426950216293334961 ;  /* 0x3fb8aa3b60607820 */ /* 0x000fe20000400000 */
[----:B------:R-:W-:-:S03]  /*2a40*/  FMUL R101, R101, 1.4426950216293334961 ;  /* 0x3fb8aa3b65657820 */ /* 0x000fc60000400000 */
[----:B------:R0:W-:Y:S01]  /*2a50*/  MUFU.EX2 R7, R96 ;  /* 0x0000006000077308 */ /* 0x0001e20000000800 */
[--C-:B------:R-:W-:Y:S01]  /*2a60*/  FFMA R92, R92, UR46, -R112.reuse ;  /* 0x0000002e5c5c7c23 */ /* 0x100fe20008000870 */
[----:B------:R-:W-:Y:S01]  /*2a70*/  FFMA R93, R93, UR46, -R112 ;  /* 0x0000002e5d5d7c23 */ /* 0x000fe20008000870 */
[----:B0-----:R-:W-:Y:S01]  /*2a80*/  FMUL R96, R97, 1.4426950216293334961 ;  /* 0x3fb8aa3b61607820 */ /* 0x001fe20000400000 */
[----:B-1----:R-:W-:Y:S01]  /*2a90*/  FMNMX R89, R88, R89, !PT ;  /* 0x0000005958597209 */ /* 0x002fe20007800000 */
[----:B------:R-:W-:-:S03]  /*2aa0*/  FADD R88, -R112, R6 ;  /* 0x0000000670587221 */ /* 0x000fc60000000100 */
[----:B------:R-:W-:Y:S01]  /*2ab0*/  FMNMX R97, R89, R5, !PT ;  /* 0x0000000559617209 */ /* 0x000fe20007800000 */
[----:B------:R-:W-:Y:S01]  /*2ac0*/  FMUL R88, R88, 1.4426950216293334961 ;  /* 0x3fb8aa3b58587820 */ /* 0x000fe20000400000 */
[----:B------:R-:W-:Y:S01]  /*2ad0*/  MUFU.EX2 R6, R101 ;  /* 0x0000006500067308 */ /* 0x000fe20000000800 */
[----:B------:R-:W-:Y:S01]  /*2ae0*/  FMUL R92, R92, 1.4426950216293334961 ;  /* 0x3fb8aa3b5c5c7820 */ /* 0x000fe20000400000 */
[----:B------:R-:W-:-:S06]  /*2af0*/  FMUL R93, R93, 1.4426950216293334961 ;  /* 0x3fb8aa3b5d5d7820 */ /* 0x000fcc0000400000 */
[----:B------:R0:W-:Y:S01]  /*2b00*/  MUFU.EX2 R101, R88 ;  /* 0x0000005800657308 */ /* 0x0001e20000000800 */
[--C-:B------:R-:W-:Y:S01]  /*2b10*/  FFMA R89, R99, UR46, -R97.reuse ;  /* 0x0000002e63597c23 */ /* 0x100fe20008000861 */
[----:B0-----:R-:W-:-:S06]  /*2b20*/  FFMA R88, R98, UR46, -R97 ;  /* 0x0000002e62587c23 */ /* 0x001fcc0008000861 */
[----:B------:R-:W0:Y:S01]  /*2b30*/  MUFU.EX2 R110, R92 ;  /* 0x0000005c006e7308 */ /* 0x000e220000000800 */
[----:B------:R-:W-:Y:S01]  /*2b40*/  FMUL R88, R88, 1.4426950216293334961 ;  /* 0x3fb8aa3b58587820 */ /* 0x000fe20000400000 */
[----:B------:R-:W-:-:S06]  /*2b50*/  FMUL R89, R89, 1.4426950216293334961 ;  /* 0x3fb8aa3b59597820 */ /* 0x000fcc0000400000 */
[----:B------:R1:W-:Y:S01]  /*2b60*/  MUFU.EX2 R99, R88 ;  /* 0x0000005800637308 */ /* 0x0003e20000000800 */
[----:B--2---:R2:W-:Y:S07]  /*2b70*/  STS.U16 [R0+UR21+0x10000], R116 ;  /* 0x0100007400007988 */ /* 0x0045ee0008000415 */
[----:B------:R-:W0:Y:S01]  /*2b80*/  MUFU.EX2 R111, R93 ;  /* 0x0000005d006f7308 */ /* 0x000e220000000800 */
[----:B-1----:R-:W-:Y:S01]  /*2b90*/  FFMA R88, R102, UR46, -R97 ;  /* 0x0000002e66587c23 */ /* 0x002fe20008000861 */
[----:B----4-:R1:W-:Y:S01]  /*2ba0*/  STS.U16 [R0+UR21+0x10400], R117 ;  /* 0x0104007500007988 */ /* 0x0103e20008000415 */
[----:B--2---:R-:W-:-:S02]  /*2bb0*/  IMAD.MOV.U32 R116, RZ, RZ, R120 ;  /* 0x000000ffff747224 */ /* 0x004fc400078e0078 */
[----:B------:R-:W-:-:S03]  /*2bc0*/  FMUL R88, R88, 1.4426950216293334961 ;  /* 0x3fb8aa3b58587820 */ /* 0x000fc60000400000 */
[----:B------:R-:W2:Y:S01]  /*2bd0*/  MUFU.EX2 R96, R96 ;  /* 0x0000006000607308 */ /* 0x000ea20000000800 */
[----:B---3--:R3:W-:Y:S01]  /*2be0*/  STS.U16 [R0+UR21+0x11c00], R114 ;  /* 0x011c007200007988 */ /* 0x0087e20008000415 */
[----:B-1----:R-:W-:Y:S02]  /*2bf0*/  IMAD.MOV.U32 R117, RZ, RZ, R121 ;  /* 0x000000ffff757224 */ /* 0x002fe400078e0079 */
[----:B------:R-:W-:Y:S01]  /*2c00*/  FFMA R90, R90, UR46, -R97 ;  /* 0x0000002e5a5a7c23 */ /* 0x000fe20008000861 */
[----:B------:R1:W-:Y:S03]  /*2c10*/  STS.U16 [R0+UR21+0x11800], R113 ;  /* 0x0118007100007988 */ /* 0x0003e60008000415 */
[----:B------:R4:W-:Y:S01]  /*2c20*/  MUFU.EX2 R102, R89 ;  /* 0x0000005900667308 */ /* 0x0009e20000000800 */
[----:B------:R0:W5:Y:S01]  /*2c30*/  LDL.LU R120, [R1+0x38] ;  /* 0x0000380001787983 */ /* 0x0001620000300800 */
[----:B---3--:R-:W-:Y:S01]  /*2c40*/  FADD R114, R116, R117 ;  /* 0x0000007574727221 */ /* 0x008fe20000000000 */
[----:B------:R-:W-:-:S02]  /*2c50*/  FMUL R90, R90, 1.4426950216293334961 ;  /* 0x3fb8aa3b5a5a7820 */ /* 0x000fc40000400000 */
[----:B------:R3:W5:Y:S01]  /*2c60*/  LDL.LU R121, [R1+0x34] ;  /* 0x0000340001797983 */ /* 0x0007620000300800 */
[----:B----4-:R-:W-:Y:S02]  /*2c70*/  FFMA R89, R103, UR46, -R97 ;  /* 0x0000002e67597c23 */ /* 0x010fe40008000861 */
[----:B------:R4:W-:Y:S01]  /*2c80*/  MUFU.EX2 R103, R88 ;  /* 0x0000005800677308 */ /* 0x0009e20000000800 */
[----:B0-----:R-:W-:Y:S01]  /*2c90*/  FADD R114, R110, R114 ;  /* 0x000000726e727221 */ /* 0x001fe20000000000 */
[----:B----4-:R-:W-:-:S04]  /*2ca0*/  FADD R88, -R97, R5 ;  /* 0x0000000561587221 */ /* 0x010fc80000000100 */
[----:B------:R-:W-:Y:S01]  /*2cb0*/  FMUL R88, R88, 1.4426950216293334961 ;  /* 0x3fb8aa3b58587820 */ /* 0x000fe20000400000 */
[----:B------:R-:W-:Y:S01]  /*2cc0*/  FADD R114, R111, R114 ;  /* 0x000000726f727221 */ /* 0x000fe20000000000 */
[----:B------:R0:W-:Y:S01]  /*2cd0*/  MUFU.EX2 R115, R90 ;  /* 0x0000005a00737308 */ /* 0x0001e20000000800 */
[----:B--2---:R-:W-:Y:S02]  /*2ce0*/  F2FP.BF16.F32.PACK_AB R92, R96, R7 ;  /* 0x00000007605c723e */ /* 0x004fe400000010ff */
[----:B------:R-:W-:-:S05]  /*2cf0*/  FADD R114, R7, R114 ;  /* 0x0000007207727221 */ /* 0x000fca0000000000 */
[----:B-1----:R1:W2:Y:S01]  /*2d00*/  MUFU.EX2 R113, R88 ;  /* 0x0000005800717308 */ /* 0x0022a20000000800 */
[----:B0-----:R-:W-:Y:S02]  /*2d10*/  F2FP.BF16.F32.PACK_AB R90, R111, R110 ;  /* 0x0000006e6f5a723e */ /* 0x001fe400000010ff */
[----:B-1----:R-:W-:Y:S02]  /*2d20*/  F2FP.BF16.F32.PACK_AB R88, R117, R116 ;  /* 0x000000747558723e */ /* 0x002fe400000010ff */
[----:B------:R-:W4:Y:S04]  /*2d30*/  LDL R116, [R1] ;  /* 0x0000000001747983 */ /* 0x000f280000100800 */
[----:B------:R-:W-:Y:S04]  /*2d40*/  STS.U16 [R0+UR21+0x10800], R118 ;  /* 0x0108007600007988 */ /* 0x000fe80008000415 */
[----:B------:R-:W-:Y:S04]  /*2d50*/  STS.U16 [R0+UR21+0x10c00], R119 ;  /* 0x010c007700007988 */ /* 0x000fe80008000415 */
[----:B------:R-:W-:Y:S04]  /*2d60*/  STS.U16 [R0+UR21+0x11000], R122 ;  /* 0x0110007a00007988 */ /* 0x000fe80008000415 */
[----:B------:R-:W-:Y:S01]  /*2d70*/  STS.U16 [R0+UR21+0x11400], R123 ;  /* 0x0114007b00007988 */ /* 0x000fe20008000415 */
[----:B------:R-:W-:Y:S01]  /*2d80*/  FFMA R100, R100, UR46, -R112 ;  /* 0x0000002e64647c23 */ /* 0x000fe20008000870 */
[--C-:B------:R-:W-:Y:S01]  /*2d90*/  FFMA R91, R91, UR46, -R97.reuse ;  /* 0x0000002e5b5b7c23 */ /* 0x100fe20008000861 */
[--C-:B------:R-:W-:Y:S01]  /*2da0*/  FFMA R94, R94, UR46, -R97.reuse ;  /* 0x0000002e5e5e7c23 */ /* 0x100fe20008000861 */
[----:B------:R-:W3:Y:S01]  /*2db0*/  LDL.LU R110, [R1+0x30] ;  /* 0x00003000016e7983 */ /* 0x000ee20000300800 */
[----:B------:R-:W-:Y:S01]  /*2dc0*/  FFMA R95, R95, UR46, -R97 ;  /* 0x0000002e5f5f7c23 */ /* 0x000fe20008000861 */
[----:B------:R-:W-:Y:S01]  /*2dd0*/  FMUL R89, R89, 1.4426950216293334961 ;  /* 0x3fb8aa3b59597820 */ /* 0x000fe20000400000 */
[-C--:B------:R-:W-:Y:S01]  /*2de0*/  FMUL R24, R24, R101.reuse ;  /* 0x0000006518187220 */ /* 0x080fe20000400000 */
[----:B------:R-:W3:Y:S01]  /*2df0*/  LDL.LU R111, [R1+0x2c] ;  /* 0x00002c00016f7983 */ /* 0x000ee20000300800 */
[-C--:B------:R-:W-:Y:S01]  /*2e00*/  FMUL R25, R25, R101.reuse ;  /* 0x0000006519197220 */ /* 0x080fe20000400000 */
[-C--:B------:R-:W-:Y:S01]  /*2e10*/  FMUL R28, R28, R101.reuse ;  /* 0x000000651c1c7220 */ /* 0x080fe20000400000 */
[-C--:B------:R-:W-:Y:S01]  /*2e20*/  FMUL R29, R29, R101.reuse ;  /* 0x000000651d1d7220 */ /* 0x080fe20000400000 */
[----:B------:R-:W3:Y:S01]  /*2e30*/  LDL.LU R7, [R1+0x28] ;  /* 0x0000280001077983 */ /* 0x000ee20000300800 */
[-C--:B------:R-:W-:Y:S01]  /*2e40*/  FMUL R32, R32, R101.reuse ;  /* 0x0000006520207220 */ /* 0x080fe20000400000 */
[-C--:B------:R-:W-:Y:S01]  /*2e50*/  FMUL R33, R33, R101.reuse ;  /* 0x0000006521217220 */ /* 0x080fe20000400000 */
[-C--:B------:R-:W-:Y:S01]  /*2e60*/  FMUL R36, R36, R101.reuse ;  /* 0x0000006524247220 */ /* 0x080fe20000400000 */
[----:B------:R0:W-:Y:S06]  /*2e70*/  MEMBAR.ALL.CTA ;  /* 0x0000000000007992 */ /* 0x0001ec0000008000 */
[----:B0-----:R-:W0:Y:S01]  /*2e80*/  FENCE.VIEW.ASYNC.S ;  /* 0x00000000000073c6 */ /* 0x001e220000000000 */
[----:B------:R-:W-:Y:S01]  /*2e90*/  FMUL R100, R100, 1.4426950216293334961 ;  /* 0x3fb8aa3b64647820 */ /* 0x000fe20000400000 */
[----:B------:R-:W-:Y:S01]  /*2ea0*/  FMUL R91, R91, 1.4426950216293334961 ;  /* 0x3fb8aa3b5b5b7820 */ /* 0x000fe20000400000 */
[----:B------:R-:W-:Y:S01]  /*2eb0*/  FMUL R94, R94, 1.4426950216293334961 ;  /* 0x3fb8aa3b5e5e7820 */ /* 0x000fe20000400000 */
[----:B------:R-:W-:Y:S01]  /*2ec0*/  FMUL R95, R95, 1.4426950216293334961 ;  /* 0x3fb8aa3b5f5f7820 */ /* 0x000fe20000400000 */
[----:B------:R-:W-:Y:S01]  /*2ed0*/  MUFU.EX2 R5, R89 ;  /* 0x0000005900057308 */ /* 0x000fe20000000800 */
[-C--:B------:R-:W-:Y:S01]  /*2ee0*/  FMUL R37, R37, R101.reuse ;  /* 0x0000006525257220 */ /* 0x080fe20000400000 */
[-C--:B------:R-:W-:Y:S01]  /*2ef0*/  FMUL R40, R40, R101.reuse ;  /* 0x0000006528287220 */ /* 0x080fe20000400000 */
[-C--:B------:R-:W-:Y:S01]  /*2f00*/  FMUL R41, R41, R101.reuse ;  /* 0x0000006529297220 */ /* 0x080fe20000400000 */
[-C--:B------:R-:W-:Y:S01]  /*2f10*/  FMUL R44, R44, R101.reuse ;  /* 0x000000652c2c7220 */ /* 0x080fe20000400000 */
[-C--:B------:R-:W-:Y:S01]  /*2f20*/  FMUL R45, R45, R101.reuse ;  /* 0x000000652d2d7220 */ /* 0x080fe20000400000 */
[-C--:B------:R-:W-:Y:S01]  /*2f30*/  FMUL R48, R48, R101.reuse ;  /* 0x0000006530307220 */ /* 0x080fe20000400000 */
[-C--:B------:R-:W-:Y:S01]  /*2f40*/  FMUL R49, R49, R101.reuse ;  /* 0x0000006531317220 */ /* 0x080fe20000400000 */
[----:B------:R-:W1:Y:S01]  /*2f50*/  MUFU.EX2 R100, R100 ;  /* 0x0000006400647308 */ /* 0x000e620000000800 */
[-C--:B------:R-:W-:Y:S01]  /*2f60*/  FMUL R52, R52, R101.reuse ;  /* 0x0000006534347220 */ /* 0x080fe20000400000 */
[-C--:B------:R-:W-:Y:S01]  /*2f70*/  FMUL R53, R53, R101.reuse ;  /* 0x0000006535357220 */ /* 0x080fe20000400000 */
[-C--:B------:R-:W-:Y:S01]  /*2f80*/  FMUL R56, R56, R101.reuse ;  /* 0x0000006538387220 */ /* 0x080fe20000400000 */
[-C--:B------:R-:W-:Y:S01]  /*2f90*/  FMUL R57, R57, R101.reuse ;  /* 0x0000006539397220 */ /* 0x080fe20000400000 */
[-C--:B------:R-:W-:Y:S01]  /*2fa0*/  FMUL R60, R60, R101.reuse ;  /* 0x000000653c3c7220 */ /* 0x080fe20000400000 */
[-C--:B------:R-:W-:Y:S01]  /*2fb0*/  FMUL R61, R61, R101.reuse ;  /* 0x000000653d3d7220 */ /* 0x080fe20000400000 */
[-C--:B------:R-:W-:Y:S01]  /*2fc0*/  FMUL R64, R64, R101.reuse ;  /* 0x0000006540407220 */ /* 0x080fe20000400000 */
[----:B------:R-:W0:Y:S01]  /*2fd0*/  MUFU.EX2 R124, R91 ;  /* 0x0000005b007c7308 */ /* 0x000e220000000800 */
[-C--:B------:R-:W-:Y:S01]  /*2fe0*/  FMUL R65, R65, R101.reuse ;  /* 0x0000006541417220 */ /* 0x080fe20000400000 */
[-C--:B------:R-:W-:Y:S01]  /*2ff0*/  FMUL R68, R68, R101.reuse ;  /* 0x0000006544447220 */ /* 0x080fe20000400000 */
[-C--:B------:R-:W-:Y:S01]  /*3000*/  FMUL R69, R69, R101.reuse ;  /* 0x0000006545457220 */ /* 0x080fe20000400000 */
[-C--:B------:R-:W-:Y:S01]  /*3010*/  FMUL R72, R72, R101.reuse ;  /* 0x0000006548487220 */ /* 0x080fe20000400000 */
[-C--:B------:R-:W-:Y:S01]  /*3020*/  FMUL R73, R73, R101.reuse ;  /* 0x0000006549497220 */ /* 0x080fe20000400000 */
[-C--:B------:R-:W-:Y:S01]  /*3030*/  FMUL R76, R76, R101.reuse ;  /* 0x000000654c4c7220 */ /* 0x080fe20000400000 */
[-C--:B------:R-:W-:Y:S01]  /*3040*/  FMUL R77, R77, R101.reuse ;  /* 0x000000654d4d7220 */ /* 0x080fe20000400000 */
[----:B------:R1:W-:Y:S01]  /*3050*/  MUFU.EX2 R125, R94 ;  /* 0x0000005e007d7308 */ /* 0x0003e20000000800 */
[-C--:B------:R-:W-:Y:S01]  /*3060*/  FMUL R80, R80, R101.reuse ;  /* 0x0000006550507220 */ /* 0x080fe20000400000 */
[-C--:B------:R-:W-:Y:S01]  /*3070*/  FMUL R81, R81, R101.reuse ;  /* 0x0000006551517220 */ /* 0x080fe20000400000 */
[----:B------:R-:W-:Y:S01]  /*3080*/  FMUL R84, R84, R101 ;  /* 0x0000006554547220 */ /* 0x000fe20000400000 */
[-C--:B--2---:R-:W-:Y:S01]  /*3090*/  FMUL R26, R26, R113.reuse ;  /* 0x000000711a1a7220 */ /* 0x084fe20000400000 */
[-C--:B------:R-:W-:Y:S01]  /*30a0*/  FMUL R27, R27, R113.reuse ;  /* 0x000000711b1b7220 */ /* 0x080fe20000400000 */
[-C--:B------:R-:W-:Y:S01]  /*30b0*/  FMUL R30, R30, R113.reuse ;  /* 0x000000711e1e7220 */ /* 0x080fe20000400000 */
[-C--:B------:R-:W-:Y:S01]  /*30c0*/  FMUL R31, R31, R113.reuse ;  /* 0x000000711f1f7220 */ /* 0x080fe20000400000 */
[----:B------:R-:W2:Y:S01]  /*30d0*/  MUFU.EX2 R98, R95 ;  /* 0x0000005f00627308 */ /* 0x000ea20000000800 */
[-C--:B------:R-:W-:Y:S01]  /*30e0*/  FMUL R34, R34, R113.reuse ;  /* 0x0000007122227220 */ /* 0x080fe20000400000 */
        /* <DEDUP_REMOVED lines=25> */
[----:B------:R-:W-:Y:S01]  /*3280*/  FMUL R86, R86, R113 ;  /* 0x0000007156567220 */ /* 0x000fe20000400000 */
[----:B------:R-:W-:Y:S01]  /*3290*/  FMUL R85, R85, R101 ;  /* 0x0000006555557220 */ /* 0x000fe20000400000 */
[----:B------:R-:W-:Y:S01]  /*32a0*/  FMUL R87, R87, R113 ;  /* 0x0000007157577220 */ /* 0x000fe20000400000 */
[----:B-1----:R-:W-:-:S02]  /*32b0*/  F2FP.BF16.F32.PACK_AB R94, R6, R100 ;  /* 0x00000064065e723e */ /* 0x002fc400000010ff */
[----:B------:R-:W-:Y:S01]  /*32c0*/  F2FP.BF16.F32.PACK_AB R93, R102, R99 ;  /* 0x00000063665d723e */ /* 0x000fe200000010ff */
[----:B------:R-:W-:Y:S01]  /*32d0*/  UMOV UR18, UR4 ;  /* 0x0000000400127c82 */ /* 0x000fe20008000000 */
[----:B0-----:R-:W-:Y:S01]  /*32e0*/  F2FP.BF16.F32.PACK_AB R89, R124, R115 ;  /* 0x000000737c59723e */ /* 0x001fe200000010ff */
[----:B------:R-:W-:Y:S01]  /*32f0*/  UMOV UR19, 0x80000020 ;  /* 0x8000002000137882 */ /* 0x000fe20000000000 */
[----:B--2---:R-:W-:Y:S01]  /*3300*/  F2FP.BF16.F32.PACK_AB R91, R98, R125 ;  /* 0x0000007d625b723e */ /* 0x004fe200000010ff */
[----:B------:R-:W-:Y:S01]  /*3310*/  FADD R114, R96, R114 ;  /* 0x0000007260727221 */ /* 0x000fe20000000000 */
[----:B------:R-:W-:Y:S01]  /*3320*/  F2FP.BF16.F32.PACK_AB R95, R5, R103 ;  /* 0x00000067055f723e */ /* 0x000fe200000010ff */
[----:B------:R-:W-:Y:S08]  /*3330*/  BAR.SYNC.DEFER_BLOCKING 0x0 ;  /* 0x0000000000007b1d */ /* 0x000ff00000010000 */
[----:B------:R-:W0:Y:S01]  /*3340*/  LDC R117, c[0x0][0x280] ;  /* 0x0000a000ff757b82 */ /* 0x000e220000000800 */
[----:B------:R-:W-:-:S06]  /*3350*/  WARPGROUP.ARRIVE ;  /* 0x00000000000079c5 */ /* 0x000fcc0000000000 */
[----:B------:R-:W-:Y:S01]  /*3360*/  HGMMA.64x128x16.F32.BF16 R24, R88, gdesc[UR16], R24 ;  /* 0x01e0001058187df0 */ /* 0x000fe20008701818 */
[----:B------:R-:W-:-:S04]  /*3370*/  FADD R115, R115, R124 ;  /* 0x0000007c73737221 */ /* 0x000fc80000000000 */
[----:B------:R-:W-:-:S04]  /*3380*/  FADD R115, R125, R115 ;  /* 0x000000737d737221 */ /* 0x000fc80000000000 */
[----:B------:R-:W-:-:S04]  /*3390*/  FADD R115, R98, R115 ;  /* 0x0000007362737221 */ /* 0x000fc80000000000 */
[----:B------:R-:W-:-:S04]  /*33a0*/  FADD R115, R99, R115 ;  /* 0x0000007363737221 */ /* 0x000fc80000000000 */
[----:B------:R-:W-:Y:S01]  /*33b0*/  FADD R115, R102, R115 ;  /* 0x0000007366737221 */ /* 0x000fe20000000000 */
[----:B------:R-:W-:-:S03]  /*33c0*/  FADD R114, R100, R114 ;  /* 0x0000007264727221 */ /* 0x000fc60000000000 */
[----:B------:R-:W-:Y:S01]  /*33d0*/  FADD R96, R103, R115 ;  /* 0x0000007367607221 */ /* 0x000fe20000000000 */
[----:B------:R-:W-:-:S03]  /*33e0*/  FADD R114, R6, R114 ;  /* 0x0000007206727221 */ /* 0x000fc60000000000 */
[----:B------:R-:W-:Y:S02]  /*33f0*/  FADD R96, R5, R96 ;  /* 0x0000006005607221 */ /* 0x000fe40000000000 */
[----:B------:R-:W1:Y:S04]  /*3400*/  SHFL.BFLY PT, R5, R114, 0x2, 0x1f ;  /* 0x0c401f0072057f89 */ /* 0x000e6800000e0000 */
[----:B------:R-:W2:Y:S01]  /*3410*/  SHFL.BFLY PT, R99, R96, 0x2, 0x1f ;  /* 0x0c401f0060637f89 */ /* 0x000ea200000e0000 */
[----:B------:R-:W-:Y:S01]  /*3420*/  HGMMA.64x128x16.F32.BF16 R24, R92, gdesc[UR20], R24, gsb0 ;  /* 0x01e000145c187df0 */ /* 0x000fe20008001818 */
[----:B-1----:R-:W-:Y:S01]  /*3430*/  FADD R5, R114, R5 ;  /* 0x0000000572057221 */ /* 0x002fe20000000000 */
[----:B--2---:R-:W-:-:S04]  /*3440*/  FADD R99, R96, R99 ;  /* 0x0000006360637221 */ /* 0x004fc80000000000 */
[----:B------:R-:W1:Y:S04]  /*3450*/  SHFL.BFLY PT, R98, R5, 0x1, 0x1f ;  /* 0x0c201f0005627f89 */ /* 0x000e6800000e0000 */
[----:B------:R-:W2:Y:S01]  /*3460*/  SHFL.BFLY PT, R6, R99, 0x1, 0x1f ;  /* 0x0c201f0063067f89 */ /* 0x000ea200000e0000 */
[----:B------:R-:W-:-:S06]  /*3470*/  UIADD3 UR6, UR6, 0x20, URZ ;  /* 0x0000002006067890 */ /* 0x000fcc000fffe03f */
[----:B0-----:R-:W-:Y:S01]  /*3480*/  ISETP.LE.AND P0, PT, R117, UR6, PT ;  /* 0x0000000675007c0c */ /* 0x001fe2000bf03270 */
[----:B------:R-:W-:Y:S02]  /*3490*/  IMAD.MOV.U32 R96, RZ, RZ, R97 ;  /* 0x000000ffff607224 */ /* 0x000fe400078e0061 */
[----:B-1----:R-:W-:Y:S01]  /*34a0*/  FADD R98, R5, R98 ;  /* 0x0000006205627221 */ /* 0x002fe20000000000 */
[----:B--2---:R-:W-:Y:S01]  /*34b0*/  FADD R6, R99, R6 ;  /* 0x0000000663067221 */ /* 0x004fe20000000000 */
[----:B------:R-:W-:Y:S01]  /*34c0*/  MOV R5, R97 ;  /* 0x0000006100057202 */ /* 0x000fe20000000f00 */
[----:B----4-:R-:W-:Y:S02]  /*34d0*/  IMAD R3, R116, 0x20, R3 ;  /* 0x0000002074037824 */ /* 0x010fe400078e0203 */
[----:B---3--:R-:W-:Y:S01]  /*34e0*/  FFMA R110, R101, R110, R98 ;  /* 0x0000006e656e7223 */ /* 0x008fe20000000062 */
[----:B------:R-:W-:Y:S02]  /*34f0*/  IMAD.MOV.U32 R98, RZ, RZ, R112 ;  /* 0x000000ffff627224 */ /* 0x000fe400078e0070 */
[----:B------:R-:W-:Y:S01]  /*3500*/  FFMA R111, R113, R111, R6 ;  /* 0x0000006f716f7223 */ /* 0x000fe20000000006 */
[----:B------:R-:W-:-:S02]  /*3510*/  IMAD.MOV.U32 R6, RZ, RZ, R112 ;  /* 0x000000ffff067224 */ /* 0x000fc400078e0070 */
[----:B------:R-:W-:Y:S01]  /*3520*/  IMAD R2, R7, 0x20, R2 ;  /* 0x0000002007027824 */ /* 0x000fe200078e0202 */
[----:B------:R-:W-:Y:S02]  /*3530*/  WARPGROUP.DEPBAR.LE gsb0, 0x0 ;  /* 0x00008000000079c5 */ /* 0x000fe40000010000 */
[----:B------:R-:W-:Y:S05]  /*3540*/  @!P0 BRA `(.L_x_1) ;  /* 0xffffffec00388947 */ /* 0x000fea000383ffff */
.L_x_0:
[----:B------:R-:W-:Y:S01]  /*3550*/  FMUL R15, R26, 0.25 ;  /* 0x3e8000001a0f7820 */ /* 0x000fe20000400000 */
[----:B------:R-:W-:Y:S01]  /*3560*/  FSETP.GT.AND P0, PT, |R111|, 8.50705917302346158658e+37, PT ;  /* 0x7e8000006f00780b */ /* 0x000fe20003f04200 */
[----:B------:R-:W-:Y:S01]  /*3570*/  FMUL R14, R85, 0.25 ;  /* 0x3e800000550e7820 */ /* 0x000fe20000400000 */
[----:B------:R-:W-:Y:S01]  /*3580*/  FSETP.GT.AND P1, PT, |R110|, 8.50705917302346158658e+37, PT ;  /* 0x7e8000006e00780b */ /* 0x000fe20003f24200 */
[----:B------:R-:W-:Y:S01]  /*3590*/  FMUL R18, R81, 0.25 ;  /* 0x3e80000051127820 */ /* 0x000fe20000400000 */
[----:B------:R-:W-:Y:S01]  /*35a0*/  FSEL R16, R15, R26, P0 ;  /* 0x0000001a0f107208 */ /* 0x000fe20000000000 */
[----:B------:R-:W-:Y:S01]  /*35b0*/  FMUL R17, R72, 0.25 ;  /* 0x3e80000048117820 */ /* 0x000fe20000400000 */
[----:B------:R-:W-:Y:S01]  /*35c0*/  FSEL R15, R14, R85, P1 ;  /* 0x000000550e0f7208 */ /* 0x000fe20000800000 */
[----:B------:R-:W-:Y:S01]  /*35d0*/  FMUL R19, R64, 0.25 ;  /* 0x3e80000040137820 */ /* 0x000fe20000400000 */
[----:B------:R-:W-:Y:S01]  /*35e0*/  FSEL R14, R18, R81, P1 ;  /* 0x00000051120e7208 */ /* 0x000fe20000800000 */
[----:B------:R-:W-:Y:S01]  /*35f0*/  FMUL R18, R77, 0.25 ;  /* 0x3e8000004d127820 */ /* 0x000fe20000400000 */
[----:B------:R-:W-:Y:S01]  /*3600*/  FSEL R26, R17, R72, P1 ;  /* 0x00000048111a7208 */ /* 0x000fe20000800000 */
[----:B------:R-:W-:Y:S01]  /*3610*/  FMUL R17, R68, 0.25 ;  /* 0x3e80000044117820 */ /* 0x000fe20000400000 */
        /* <DEDUP_REMOVED lines=15> */
[----:B------:R-:W0:Y:S01]  /*3710*/  S2R R122, SR_TID.X ;  /* 0x00000000007a7919 */ /* 0x000e220000002100 */
        /* <DEDUP_REMOVED lines=14> */
[----:B------:R-:W-:Y:S01]  /*3800*/  FSETP.GEU.AND P4, PT, |R111|, 1.175494350822287508e-38, PT ;  /* 0x008000006f00780b */ /* 0x000fe20003f8e200 */
[----:B------:R-:W-:Y:S01]  /*3810*/  FMUL R6, R71, 0.25 ;  /* 0x3e80000047067820 */ /* 0x000fe20000400000 */
[----:B------:R-:W-:Y:S01]  /*3820*/  FSEL R72, R17, R48, P1 ;  /* 0x0000003011487208 */ /* 0x000fe20000800000 */
[----:B------:R-:W-:Y:S01]  /*3830*/  FMUL R17, R40, 0.25 ;  /* 0x3e80000028117820 */ /* 0x000fe20000400000 */
[----:B------:R-:W-:Y:S01]  /*3840*/  FSEL R75, R18, R45, P1 ;  /* 0x0000002d124b7208 */ /* 0x000fe20000800000 */
[----:B------:R-:W-:Y:S01]  /*3850*/  FMUL R18, R37, 0.25 ;  /* 0x3e80000025127820 */ /* 0x000fe20000400000 */
[----:B------:R-:W-:Y:S01]  /*3860*/  FSETP.GEU.AND P3, PT, R111, 1.175494350822287508e-38, PT ;  /* 0x008000006f00780b */ /* 0x000fe20003f6e000 */
        /* <DEDUP_REMOVED lines=10> */
[----:B------:R-:W-:Y:S01]  /*3910*/  FMUL R18, R111, 8388608 ;  /* 0x4b0000006f127820 */ /* 0x000fe20000400000 */
[----:B------:R-:W-:Y:S01]  /*3920*/  FSEL R71, R6, R71, P0 ;  /* 0x0000004706477208 */ /* 0x000fe20000000000 */
[----:B------:R-:W-:Y:S01]  /*3930*/  FMUL R6, R59, 0.25 ;  /* 0x3e8000003b067820 */ /* 0x000fe20000400000 */
[----:B------:R-:W-:Y:S01]  /*3940*/  FSEL R104, R17, R28, P1 ;  /* 0x0000001c11687208 */ /* 0x000fe20000800000 */
[----:B------:R-:W-:Y:S01]  /*3950*/  FMUL R17, R24, 0.25 ;  /* 0x3e80000018117820 */ /* 0x000fe20000400000 */
[----:B------:R-:W-:Y:S01]  /*3960*/  FSEL R18, R18, R111, !P3 ;  /* 0x0000006f12127208 */ /* 0x000fe20005800000 */
[----:B------:R-:W-:Y:S01]  /*3970*/  @P0 FMUL R111, R111, 0.25 ;  /* 0x3e8000006f6f0820 */ /* 0x000fe20000400000 */
[----:B------:R-:W-:Y:S01]  /*3980*/  FSEL R22, R5, R74, P0 ;  /* 0x0000004a05167208 */ /* 0x000fe20000000000 */
[----:B------:R-:W-:Y:S01]  /*3990*/  FMUL R5, R66, 0.25 ;  /* 0x3e80000042057820 */ /* 0x000fe20000400000 */
[----:B------:R-:W-:Y:S01]  /*39a0*/  FSEL R59, R6, R59, P0 ;  /* 0x0000003b063b7208 */ /* 0x000fe20000000000 */
[----:B------:R-:W-:Y:S01]  /*39b0*/  @!P4 FMUL R111, R111, 16777216 ;  /* 0x4b8000006f6fc820 */ /* 0x000fe20000400000 */
        /* <DEDUP_REMOVED lines=8> */
[----:B------:R-:W1:Y:S01]  /*3a40*/  MUFU.RCP R111, R111 ;  /* 0x0000006f006f7308 */ /* 0x000e620000001000 */
[----:B------:R-:W-:Y:S01]  /*3a50*/  FSETP.GEU.AND P2, PT, R110, 1.175494350822287508e-38, PT ;  /* 0x008000006e00780b */ /* 0x000fe20003f4e000 */
[----:B------:R-:W-:Y:S01]  /*3a60*/  FMUL R6, R47, 0.25 ;  /* 0x3e8000002f067820 */ /* 0x000fe20000400000 */
[----:B------:R-:W-:Y:S01]  /*3a70*/  FMUL R13, R84, 0.25 ;  /* 0x3e800000540d7820 */ /* 0x000fe20000400000 */
[----:B------:R-:W-:Y:S01]  /*3a80*/  FSEL R39, R8, R39, P0 ;  /* 0x0000002708277208 */ /* 0x000fe20000000000 */
[----:B0-----:R-:W-:Y:S01]  /*3a90*/  IMAD.SHL.U32 R24, R122, 0x8, RZ ;  /* 0x000000087a187824 */ /* 0x001fe200078e00ff */
[----:B------:R-:W-:Y:S01]  /*3aa0*/  FSEL R11, R11, R30, P0 ;  /* 0x0000001e0b0b7208 */ /* 0x000fe20000000000 */
[----:B------:R-:W-:Y:S01]  /*3ab0*/  FMUL R8, R35, 0.25 ;  /* 0x3e80000023087820 */ /* 0x000fe20000400000 */
[----:B------:R-:W-:Y:S01]  /*3ac0*/  FMUL R30, R41, 0.25 ;  /* 0x3e800000291e7820 */ /* 0x000fe20000400000 */
[----:B------:R-:W-:Y:S01]  /*3ad0*/  FSEL R17, R17, R110, !P2 ;  /* 0x0000006e11117208 */ /* 0x000fe20005000000 */
[----:B------:R-:W-:Y:S01]  /*3ae0*/  FMUL R9, R38, 0.25 ;  /* 0x3e80000026097820 */ /* 0x000fe20000400000 */
[----:B------:R-:W-:Y:S01]  /*3af0*/  FSEL R58, R5, R58, P0 ;  /* 0x0000003a053a7208 */ /* 0x000fe20000000000 */
[----:B------:R-:W-:Y:S01]  /*3b00*/  FMUL R5, R54, 0.25 ;  /* 0x3e80000036057820 */ /* 0x000fe20000400000 */
[----:B------:R-:W-:Y:S01]  /*3b10*/  FSEL R47, R6, R47, P0 ;  /* 0x0000002f062f7208 */ /* 0x000fe20000000000 */
[----:B------:R-:W-:Y:S01]  /*3b20*/  FMUL R6, R43, 0.25 ;  /* 0x3e8000002b067820 */ /* 0x000fe20000400000 */
[----:B------:R-:W-:Y:S01]  /*3b30*/  FSEL R88, R13, R84, P1 ;  /* 0x000000540d587208 */ /* 0x000fe20000800000 */
[----:B------:R-:W-:Y:S01]  /*3b40*/  FMUL R4, R67, 0.25 ;  /* 0x3e80000043047820 */ /* 0x000fe20000400000 */
[----:B------:R-:W-:Y:S01]  /*3b50*/  LOP3.LUT R84, R24, 0xf80, RZ, 0xc0, !PT ;  /* 0x00000f8018547812 */ /* 0x000fe200078ec0ff */
[----:B------:R-:W-:Y:S01]  /*3b60*/  VIADD R24, R17, 0xc0cafb0d ;  /* 0xc0cafb0d11187836 */ /* 0x000fe20000000000 */
[----:B------:R-:W-:Y:S01]  /*3b70*/  FSEL R8, R8, R35, P0 ;  /* 0x0000002308087208 */ /* 0x000fe20000000000 */
[----:B------:R-:W-:Y:S01]  /*3b80*/  FMUL R2, R83, 0.25 ;  /* 0x3e80000053027820 */ /* 0x000fe20000400000 */
[----:B------:R-:W-:Y:S01]  /*3b90*/  FSEL R93, R30, R41, P1 ;  /* 0x000000291e5d7208 */ /* 0x000fe20000800000 */
[----:B------:R-:W-:Y:S01]  /*3ba0*/  VIADD R41, R18, 0xc0cafb0d ;  /* 0xc0cafb0d12297836 */ /* 0x000fe20000000000 */
[----:B------:R-:W-:Y:S01]  /*3bb0*/  FSEL R38, R9, R38, P0 ;  /* 0x0000002609267208 */ /* 0x000fe20000000000 */
[----:B------:R-:W-:Y:S01]  /*3bc0*/  FMUL R7, R70, 0.25 ;  /* 0x3e80000046077820 */ /* 0x000fe20000400000 */
[----:B------:R-:W-:Y:S01]  /*3bd0*/  FSEL R54, R5, R54, P0 ;  /* 0x0000003605367208 */ /* 0x000fe20000000000 */
[----:B------:R-:W-:Y:S01]  /*3be0*/  FMUL R9, R34, 0.25 ;  /* 0x3e80000022097820 */ /* 0x000fe20000400000 */
[----:B------:R-:W-:Y:S01]  /*3bf0*/  FMUL R5, R46, 0.25 ;  /* 0x3e8000002e057820 */ /* 0x000fe20000400000 */
[----:B------:R-:W-:Y:S01]  /*3c00*/  FSEL R6, R6, R43, P0 ;  /* 0x0000002b06067208 */ /* 0x000fe20000000000 */
[----:B------:R-:W-:Y:S01]  /*3c10*/  FMUL R97, R36, 0.25 ;  /* 0x3e80000024617820 */ /* 0x000fe20000400000 */
[----:B------:R-:W-:Y:S01]  /*3c20*/  @!P4 FMUL R59, R59, 16777216 ;  /* 0x4b8000003b3bc820 */ /* 0x000fe20000400000 */
[----:B------:R-:W-:Y:S01]  /*3c30*/  LOP3.LUT R24, R24, 0xff800000, RZ, 0xc0, !PT ;  /* 0xff80000018187812 */ /* 0x000fe200078ec0ff */
[----:B------:R-:W-:Y:S01]  /*3c40*/  @!P4 FMUL R8, R8, 16777216 ;  /* 0x4b8000000808c820 */ /* 0x000fe20000400000 */
[----:B------:R-:W-:Y:S01]  /*3c50*/  FSEL R67, R4, R67, P0 ;  /* 0x0000004304437208 */ /* 0x000fe20000000000 */
[----:B------:R-:W-:Y:S01]  /*3c60*/  FMUL R4, R63, 0.25 ;  /* 0x3e8000003f047820 */ /* 0x000fe20000400000 */
[----:B------:R-:W-:Y:S01]  /*3c70*/  LOP3.LUT R41, R41, 0xff800000, RZ, 0xc0, !PT ;  /* 0xff80000029297812 */ /* 0x000fe200078ec0ff */
[----:B------:R-:W-:Y:S01]  /*3c80*/  @!P4 FMUL R6, R6, 16777216 ;  /* 0x4b8000000606c820 */ /* 0x000fe20000400000 */
[----:B------:R-:W-:Y:S01]  /*3c90*/  FSEL R92, RZ, -23, P2 ;  /* 0xc1b80000ff5c7808 */ /* 0x000fe20001000000 */
[----:B------:R-:W-:Y:S01]  /*3ca0*/  @!P4 FMUL R11, R11, 16777216 ;  /* 0x4b8000000b0bc820 */ /* 0x000fe20000400000 */
[----:B------:R-:W-:Y:S01]  /*3cb0*/  FSEL R2, R2, R83, P0 ;  /* 0x0000005302027208 */ /* 0x000fe20000000000 */
[----:B------:R-:W-:Y:S01]  /*3cc0*/  @!P4 FMUL R79, R79, 16777216 ;  /* 0x4b8000004f4fc820 */ /* 0x000fe20000400000 */
[----:B------:R-:W-:Y:S01]  /*3cd0*/  FSEL R70, R7, R70, P0 ;  /* 0x0000004607467208 */ /* 0x000fe20000000000 */
[----:B------:R-:W-:Y:S01]  /*3ce0*/  FMUL R7, R62, 0.25 ;  /* 0x3e8000003e077820 */ /* 0x000fe20000400000 */
[----:B------:R-:W-:Y:S01]  /*3cf0*/  FSEL R9, R9, R34, P0 ;  /* 0x0000002209097208 */ /* 0x000fe20000000000 */
[C---:B-1----:R-:W-:Y:S01]  /*3d00*/  FMUL R34, R111.reuse, R59 ;  /* 0x0000003b6f227220 */ /* 0x042fe20000400000 */
[----:B------:R-:W-:Y:S01]  /*3d10*/  FSETP.GEU.AND P2, PT, |R110|, 1.175494350822287508e-38, PT ;  /* 0x008000006e00780b */ /* 0x000fe20003f4e200 */
[----:B------:R-:W-:Y:S01]  /*3d20*/  FMUL R59, R111, R8 ;  /* 0x000000086f3b7220 */ /* 0x000fe20000400000 */
[----:B------:R-:W-:Y:S01]  /*3d30*/  FSEL R5, R5, R46, P0 ;  /* 0x0000002e05057208 */ /* 0x000fe20000000000 */
[----:B------:R-:W-:Y:S01]  /*3d40*/  IMAD.IADD R8, R17, 0x1, -R24 ;  /* 0x0000000111087824 */ /* 0x000fe200078e0a18 */
[----:B------:R-:W-:Y:S01]  /*3d50*/  FSEL R97, R97, R36, P1 ;  /* 0x0000002461617208 */ /* 0x000fe20000800000 */
[----:B------:R-:W-:Y:S01]  /*3d60*/  @!P4 FMUL R2, R2, 16777216 ;  /* 0x4b8000000202c820 */ /* 0x000fe20000400000 */
[----:B------:R-:W-:Y:S01]  /*3d70*/  FSEL R36, RZ, -23, P3 ;  /* 0xc1b80000ff247808 */ /* 0x000fe20001800000 */
[----:B------:R-:W-:Y:S01]  /*3d80*/  FMUL R100, R111, R6 ;  /* 0x000000066f647220 */ /* 0x000fe20000400000 */
[----:B------:R-:W-:Y:S01]  /*3d90*/  I2FP.F32.S32 R43, R41 ;  /* 0x00000029002b7245 */ /* 0x000fe20000201400 */
[----:B------:R-:W-:Y:S01]  /*3da0*/  @!P4 FMUL R5, R5, 16777216 ;  /* 0x4b8000000505c820 */ /* 0x000fe20000400000 */
[----:B------:R-:W-:Y:S01]  /*3db0*/  FSEL R63, R4, R63, P0 ;  /* 0x0000003f043f7208 */ /* 0x000fe20000000000 */
[----:B------:R-:W-:Y:S01]  /*3dc0*/  FMUL R6, R111, R11 ;  /* 0x0000000b6f067220 */ /* 0x000fe20000400000 */
[----:B------:R-:W-:Y:S01]  /*3dd0*/  FSEL R4, R7, R62, P0 ;  /* 0x0000003e07047208 */ /* 0x000fe20000000000 */
[----:B------:R-:W-:-:S02]  /*3de0*/  IMAD.MOV.U32 R11, RZ, RZ, 0x3dc6b27f ;  /* 0x3dc6b27fff0b7424 */ /* 0x000fc400078e00ff */
[----:B------:R-:W-:Y:S01]  /*3df0*/  FADD R8, R8, -1 ;  /* 0xbf80000008087421 */ /* 0x000fe20000000000 */
[----:B------:R-:W-:Y:S01]  /*3e00*/  FFMA.FTZ R36, R43, 1.1920928955078125e-07, R36 ;  /* 0x340000002b247823 */ /* 0x000fe20000010024 */
[C---:B------:R-:W-:Y:S01]  /*3e10*/  FMUL R82, R111.reuse, R2 ;  /* 0x000000026f527220 */ /* 0x040fe20000400000 */
[C---:B------:R-:W-:Y:S01]  /*3e20*/  FMUL R43, R111.reuse, R79 ;  /* 0x0000004f6f2b7220 */ /* 0x040fe20000400000 */
[----:B------:R-:W-:Y:S01]  /*3e30*/  @P1 FMUL R110, R110, 0.25 ;  /* 0x3e8000006e6e1820 */ /* 0x000fe20000400000 */
[----:B------:R-:W-:Y:S01]  /*3e40*/  FMUL R101, R32, 0.25 ;  /* 0x3e80000020657820 */ /* 0x000fe20000400000 */
[----:B------:R-:W-:Y:S01]  /*3e50*/  FMUL R79, R111, R5 ;  /* 0x000000056f4f7220 */ /* 0x000fe20000400000 */
[----:B------:R-:W-:Y:S02]  /*3e60*/  IMAD.IADD R2, R18, 0x1, -R41 ;  /* 0x0000000112027824 */ /* 0x000fe400078e0a29 */
[----:B------:R-:W-:Y:S01]  /*3e70*/  @!P4 FMUL R4, R4, 16777216 ;  /* 0x4b8000000404c820 */ /* 0x000fe20000400000 */
[----:B------:R-:W-:Y:S01]  /*3e80*/  FFMA.FTZ R5, R8, R11, -0.16845393180847167969 ;  /* 0xbe2c7f3008057423 */ /* 0x000fe2000001000b */
[----:B------:R-:W-:Y:S01]  /*3e90*/  FMUL R20, R73, 0.25 ;  /* 0x3e80000049147820 */ /* 0x000fe20000400000 */
[----:B------:R-:W-:Y:S01]  /*3ea0*/  FMUL R12, R27, 0.25 ;  /* 0x3e8000001b0c7820 */ /* 0x000fe20000400000 */
[----:B------:R-:W-:Y:S01]  /*3eb0*/  @!P2 FMUL R110, R110, 16777216 ;  /* 0x4b8000006e6ea820 */ /* 0x000fe20000400000 */
[----:B------:R-:W-:Y:S01]  /*3ec0*/  FMUL R7, R50, 0.25 ;  /* 0x3e80000032077820 */ /* 0x000fe20000400000 */
[----:B------:R-:W-:Y:S01]  /*3ed0*/  FADD R2, R2, -1 ;  /* 0xbf80000002027421 */ /* 0x000fe20000000000 */
[----:B------:R-:W-:Y:S01]  /*3ee0*/  FSEL R101, R101, R32, P1 ;  /* 0x0000002065657208 */ /* 0x000fe20000800000 */
[----:B------:R-:W-:Y:S01]  /*3ef0*/  FFMA.FTZ R5, R8, R5, 0.1716887056827545166 ;  /* 0x3e2fcf2a08057423 */ /* 0x000fe20000010005 */
[----:B------:R-:W-:Y:S01]  /*3f00*/  FMUL R102, R29, 0.25 ;  /* 0x3e8000001d667820 */ /* 0x000fe20000400000 */
[----:B------:R-:W-:Y:S01]  /*3f10*/  FMUL R32, R111, R4 ;  /* 0x000000046f207220 */ /* 0x000fe20000400000 */
[----:B------:R-:W-:Y:S01]  /*3f20*/  FSEL R73, R20, R73, P1 ;  /* 0x0000004914497208 */ /* 0x000fe20000800000 */
[----:B------:R-:W0:Y:S01]  /*3f30*/  MUFU.RCP R4, R110 ;  /* 0x0000006e00047308 */ /* 0x000e220000001000 */
[----:B------:R-:W-:Y:S01]  /*3f40*/  FSEL R12, R12, R27, P0 ;  /* 0x0000001b0c0c7208 */ /* 0x000fe20000000000 */
[----:B------:R-:W-:Y:S01]  /*3f50*/  FMUL R20, R61, 0.25 ;  /* 0x3e8000003d147820 */ /* 0x000fe20000400000 */
[----:B------:R-:W-:Y:S01]  /*3f60*/  FFMA.FTZ R11, R2, R11, -0.16845393180847167969 ;  /* 0xbe2c7f30020b7423 */ /* 0x000fe2000001000b */
[----:B------:R-:W-:Y:S01]  /*3f70*/  FSEL R50, R7, R50, P0 ;  /* 0x0000003207327208 */ /* 0x000fe20000000000 */
[----:B------:R-:W-:Y:S01]  /*3f80*/  FFMA.FTZ R5, R8, R5, -0.17900948226451873779 ;  /* 0xbe374e4308057423 */ /* 0x000fe20000010005 */
[----:B------:R-:W-:Y:S01]  /*3f90*/  LOP3.LUT R27, R122, 0x7, RZ, 0xc0, !PT ;  /* 0x000000077a1b7812 */ /* 0x000fe200078ec0ff */
[----:B------:R-:W-:Y:S01]  /*3fa0*/  FMUL R7, R42, 0.25 ;  /* 0x3e8000002a077820 */ /* 0x000fe20000400000 */
[----:B------:R-:W-:Y:S01]  /*3fb0*/  FMUL R10, R31, 0.25 ;  /* 0x3e8000001f0a7820 */ /* 0x000fe20000400000 */
[----:B------:R-:W-:Y:S01]  /*3fc0*/  FSEL R102, R102, R29, P1 ;  /* 0x0000001d66667208 */ /* 0x000fe20000800000 */
[----:B------:R-:W-:Y:S01]  /*3fd0*/  BAR.SYNC.DEFER_BLOCKING 0x0 ;  /* 0x0000000000007b1d */ /* 0x000fe20000010000 */
[----:B------:R-:W-:Y:S01]  /*3fe0*/  FMUL R30, R33, 0.25 ;  /* 0x3e800000211e7820 */ /* 0x000fe20000400000 */
[----:B------:R-:W-:-:S02]  /*3ff0*/  IMAD.SHL.U32 R29, R122, 0x4, RZ ;  /* 0x000000047a1d7824 */ /* 0x000fc400078e00ff */
[----:B------:R-:W-:Y:S01]  /*4000*/  FFMA.FTZ R11, R2, R11, 0.1716887056827545166 ;  /* 0x3e2fcf2a020b7423 */ /* 0x000fe2000001000b */
[----:B------:R-:W-:Y:S01]  /*4010*/  FMUL R13, R76, 0.25 ;  /* 0x3e8000004c0d7820 */ /* 0x000fe20000400000 */
[----:B------:R-:W-:Y:S01]  /*4020*/  FSEL R61, R20, R61, P1 ;  /* 0x0000003d143d7208 */ /* 0x000fe20000800000 */
[----:B------:R-:W-:Y:S01]  /*4030*/  FFMA.FTZ R5, R8, R5, 0.20512372255325317383 ;  /* 0x3e520bf408057423 */ /* 0x000fe20000010005 */
[----:B------:R-:W-:Y:S01]  /*4040*/  LEA R28, R27, UR21, 0x4 ;  /* 0x000000151b1c7c11 */ /* 0x000fe2000f8e20ff */
[----:B------:R-:W-:Y:S01]  /*4050*/  FMUL R20, R53, 0.25 ;  /* 0x3e80000035147820 */ /* 0x000fe20000400000 */
[----:B------:R-:W-:Y:S01]  /*4060*/  FSEL R7, R7, R42, P0 ;  /* 0x0000002a07077208 */ /* 0x000fe20000000000 */
[----:B------:R-:W-:Y:S01]  /*4070*/  FMUL R89, R80, 0.25 ;  /* 0x3e80000050597820 */ /* 0x000fe20000400000 */
[----:B------:R-:W-:Y:S01]  /*4080*/  FMUL R91, R44, 0.25 ;  /* 0x3e8000002c5b7820 */ /* 0x000fe20000400000 */
[----:B------:R-:W-:Y:S01]  /*4090*/  FSEL R10, R10, R31, P0 ;  /* 0x0000001f0a0a7208 */ /* 0x000fe20000000000 */
[----:B------:R-:W-:Y:S01]  /*40a0*/  FFMA.FTZ R11, R2, R11, -0.17900948226451873779 ;  /* 0xbe374e43020b7423 */ /* 0x000fe2000001000b */
[----:B------:R-:W-:Y:S01]  /*40b0*/  FSEL R99, R30, R33, P1 ;  /* 0x000000211e637208 */ /* 0x000fe20000800000 */
[----:B------:R-:W-:Y:S01]  /*40c0*/  FFMA.FTZ R5, R8, R5, -0.24046532809734344482 ;  /* 0xbe763c8b08057423 */ /* 0x000fe20000010005 */
[----:B------:R-:W-:Y:S01]  /*40d0*/  LOP3.LUT R29, R29, 0x3c0, RZ, 0xc0, !PT ;  /* 0x000003c01d1d7812 */ /* 0x000fe200078ec0ff */
[----:B------:R-:W-:Y:S01]  /*40e0*/  IMAD R30, R27, -0x8, R28 ;  /* 0xfffffff81b1e7824 */ /* 0x000fe200078e021c */
[----:B------:R-:W-:Y:S01]  /*40f0*/  FSEL R13, R13, R76, P1 ;  /* 0x0000004c0d0d7208 */ /* 0x000fe20000800000 */
[----:B------:R-:W-:Y:S01]  /*4100*/  @!P4 FMUL R63, R63, 16777216 ;  /* 0x4b8000003f3fc820 */ /* 0x000fe20000400000 */
[----:B------:R-:W-:Y:S01]  /*4110*/  FSEL R53, R20, R53, P1 ;  /* 0x0000003514357208 */ /* 0x000fe20000800000 */
[----:B------:R-:W-:Y:S01]  /*4120*/  @!P4 FMUL R0, R0, 16777216 ;  /* 0x4b8000000000c820 */ /* 0x000fe20000400000 */
[----:B------:R-:W-:Y:S01]  /*4130*/  FSEL R89, R89, R80, P1 ;  /* 0x0000005059597208 */ /* 0x000fe20000800000 */
[----:B------:R-:W-:Y:S01]  /*4140*/  @!P4 FMUL R7, R7, 16777216 ;  /* 0x4b8000000707c820 */ /* 0x000fe20000400000 */
[----:B------:R-:W-:Y:S01]  /*4150*/  FSEL R91, R91, R44, P1 ;  /* 0x0000002c5b5b7208 */ /* 0x000fe20000800000 */
[----:B------:R-:W-:Y:S01]  /*4160*/  @!P4 FMUL R9, R9, 16777216 ;  /* 0x4b8000000909c820 */ /* 0x000fe20000400000 */
[----:B------:R-:W-:Y:S01]  /*4170*/  @!P2 FMUL R61, R61, 16777216 ;  /* 0x4b8000003d3da820 */ /* 0x000fe20000400000 */
[----:B------:R-:W-:Y:S01]  /*4180*/  FFMA.FTZ R11, R2, R11, 0.20512372255325317383 ;  /* 0x3e520bf4020b7423 */ /* 0x000fe2000001000b */
[----:B------:R-:W-:Y:S01]  /*4190*/  LOP3.LUT R118, R122, 0x8, RZ, 0xc0, !PT ;  /* 0x000000087a767812 */ /* 0x000fe200078ec0ff */
[----:B------:R-:W-:Y:S01]  /*41a0*/  @!P4 FMUL R10, R10, 16777216 ;  /* 0x4b8000000a0ac820 */ /* 0x000fe20000400000 */
[----:B------:R-:W-:Y:S01]  /*41b0*/  @!P4 FMUL R12, R12, 16777216 ;  /* 0x4b8000000c0cc820 */ /* 0x000fe20000400000 */
[----:B------:R-:W-:Y:S01]  /*41c0*/  @!P4 FMUL R16, R16, 16777216 ;  /* 0x4b8000001010c820 */ /* 0x000fe20000400000 */
[----:B------:R-:W-:Y:S01]  /*41d0*/  @!P2 FMUL R102, R102, 16777216 ;  /* 0x4b8000006666a820 */ /* 0x000fe20000400000 */
[----:B------:R-:W-:Y:S01]  /*41e0*/  @!P2 FMUL R104, R104, 16777216 ;  /* 0x4b8000006868a820 */ /* 0x000fe20000400000 */
[----:B------:R-:W-:Y:S01]  /*41f0*/  @!P2 FMUL R105, R105, 16777216 ;  /* 0x4b8000006969a820 */ /* 0x000fe20000400000 */
[----:B------:R-:W-:Y:S01]  /*4200*/  @!P2 FMUL R106, R106, 16777216 ;  /* 0x4b8000006a6aa820 */ /* 0x000fe20000400000 */
[----:B------:R-:W-:Y:S01]  /*4210*/  FFMA.FTZ R5, R8, R5, 0.28857114911079406738 ;  /* 0x3e93bf9908057423 */ /* 0x000fe20000010005 */
[----:B------:R-:W-:-:S02]  /*4220*/  IMAD.IADD R45, R29, 0x1, R30 ;  /* 0x000000011d2d7824 */ /* 0x000fc400078e021e */
[----:B------:R-:W-:Y:S01]  /*4230*/  @!P4 FMUL R87, R87, 16777216 ;  /* 0x4b8000005757c820 */ /* 0x000fe20000400000 */
[----:B------:R-:W-:Y:S01]  /*4240*/  @!P4 FMUL R86, R86, 16777216 ;  /* 0x4b8000005656c820 */ /* 0x000fe20000400000 */
[----:B------:R-:W-:Y:S01]  /*4250*/  @!P4 FMUL R78, R78, 16777216 ;  /* 0x4b8000004e4ec820 */ /* 0x000fe20000400000 */
[----:B------:R-:W-:Y:S01]  /*4260*/  FMUL R30, R111, R63 ;  /* 0x0000003f6f1e7220 */ /* 0x000fe20000400000 */
[----:B------:R-:W-:Y:S01]  /*4270*/  @!P2 FMUL R14, R14, 16777216 ;  /* 0x4b8000000e0ea820 */ /* 0x000fe20000400000 */
[----:B------:R-:W-:Y:S01]  /*4280*/  @!P2 FMUL R13, R13, 16777216 ;  /* 0x4b8000000d0da820 */ /* 0x000fe20000400000 */
[----:B------:R-:W-:Y:S01]  /*4290*/  @!P2 FMUL R57, R57, 16777216 ;  /* 0x4b8000003939a820 */ /* 0x000fe20000400000 */
[----:B------:R-:W-:Y:S01]  /*42a0*/  @!P4 FMUL R47, R47, 16777216 ;  /* 0x4b8000002f2fc820 */ /* 0x000fe20000400000 */
[C---:B------:R-:W-:Y:S01]  /*42b0*/  FMUL R85, R111.reuse, R0 ;  /* 0x000000006f557220 */ /* 0x040fe20000400000 */
[C---:B------:R-:W-:Y:S01]  /*42c0*/  FMUL R103, R111.reuse, R7 ;  /* 0x000000076f677220 */ /* 0x040fe20000400000 */
[----:B------:R-:W-:Y:S01]  /*42d0*/  FMUL R63, R111, R9 ;  /* 0x000000096f3f7220 */ /* 0x000fe20000400000 */
[----:B------:R-:W-:Y:S01]  /*42e0*/  @!P2 FMUL R15, R15, 16777216 ;  /* 0x4b8000000f0fa820 */ /* 0x000fe20000400000 */
[----:B------:R-:W-:Y:S01]  /*42f0*/  @!P2 FMUL R56, R56, 16777216 ;  /* 0x4b8000003838a820 */ /* 0x000fe20000400000 */
[----:B------:R-:W-:Y:S01]  /*4300*/  @!P2 FMUL R53, R53, 16777216 ;  /* 0x4b8000003535a820 */ /* 0x000fe20000400000 */
[----:B------:R-:W-:Y:S01]  /*4310*/  @!P2 FMUL R52, R52, 16777216 ;  /* 0x4b8000003434a820 */ /* 0x000fe20000400000 */
[----:B------:R-:W-:Y:S01]  /*4320*/  @!P2 FMUL R19, R19, 16777216 ;  /* 0x4b8000001313a820 */ /* 0x000fe20000400000 */
[----:B0-----:R-:W-:Y:S01]  /*4330*/  FMUL R107, R4, R61 ;  /* 0x0000003d046b7220 */ /* 0x001fe20000400000 */
[----:B------:R-:W-:Y:S01]  /*4340*/  FFMA.FTZ R11, R2, R11, -0.24046532809734344482 ;  /* 0xbe763c8b020b7423 */ /* 0x000fe2000001000b */
        /* <DEDUP_REMOVED lines=22> */
[C---:B------:R-:W-:Y:S01]  /*44b0*/  FMUL R102, R4.reuse, R102 ;  /* 0x0000006604667220 */ /* 0x040fe20000400000 */
[C---:B------:R-:W-:Y:S01]  /*44c0*/  FMUL R104, R4.reuse, R104 ;  /* 0x0000006804687220 */ /* 0x040fe20000400000 */
[C---:B------:R-:W-:Y:S01]  /*44d0*/  FMUL R61, R4.reuse, R106 ;  /* 0x0000006a043d7220 */ /* 0x040fe20000400000 */
[----:B------:R-:W-:Y:S01]  /*44e0*/  FMUL R105, R4, R105 ;  /* 0x0000006904697220 */ /* 0x000fe20000400000 */
[----:B------:R-:W-:Y:S01]  /*44f0*/  FFMA.FTZ R5, R8, R5, -0.36067417263984680176 ;  /* 0xbeb8aa4908057423 */ /* 0x000fe20000010005 */
[----:B------:R-:W-:-:S02]  /*4500*/  IMAD R35, R118, 0x200, R28 ;  /* 0x0000020076237824 */ /* 0x000fc400078e021c */
[C---:B------:R-:W-:Y:S01]  /*4510*/  FMUL R80, R111.reuse, R87 ;  /* 0x000000576f507220 */ /* 0x040fe20000400000 */
[C---:B------:R-:W-:Y:S01]  /*4520*/  FMUL R83, R111.reuse, R86 ;  /* 0x000000566f537220 */ /* 0x040fe20000400000 */
[C---:B------:R-:W-:Y:S01]  /*4530*/  FMUL R42, R111.reuse, R78 ;  /* 0x0000004e6f2a7220 */ /* 0x040fe20000400000 */
[C---:B------:R-:W-:Y:S01]  /*4540*/  FMUL R87, R4.reuse, R14 ;  /* 0x0000000e04577220 */ /* 0x040fe20000400000 */
[C---:B------:R-:W-:Y:S01]  /*4550*/  FMUL R40, R4.reuse, R13 ;  /* 0x0000000d04287220 */ /* 0x040fe20000400000 */
[C---:B------:R-:W-:Y:S01]  /*4560*/  FMUL R109, R4.reuse, R57 ;  /* 0x00000039046d7220 */ /* 0x040fe20000400000 */
[----:B------:R-:W-:Y:S01]  /*4570*/  I2FP.F32.S32 R37, R24 ;  /* 0x0000001800257245 */ /* 0x000fe20000201400 */
[----:B------:R-:W-:Y:S01]  /*4580*/  FMUL R78, R111, R47 ;  /* 0x0000002f6f4e7220 */ /* 0x000fe20000400000 */
[C---:B------:R-:W-:Y:S01]  /*4590*/  FMUL R86, R4.reuse, R15 ;  /* 0x0000000f04567220 */ /* 0x040fe20000400000 */
[C---:B------:R-:W-:Y:S01]  /*45a0*/  FMUL R110, R4.reuse, R56 ;  /* 0x00000038046e7220 */ /* 0x040fe20000400000 */
[C---:B------:R-:W-:Y:S01]  /*45b0*/  FMUL R13, R4.reuse, R53 ;  /* 0x00000035040d7220 */ /* 0x040fe20000400000 */
[C---:B------:R-:W-:Y:S01]  /*45c0*/  FMUL R12, R4.reuse, R52 ;  /* 0x00000034040c7220 */ /* 0x040fe20000400000 */
[----:B------:R-:W-:Y:S01]  /*45d0*/  FMUL R14, R4, R19 ;  /* 0x00000013040e7220 */ /* 0x000fe20000400000 */
[----:B------:R-:W-:Y:S01]  /*45e0*/  FFMA.FTZ R57, R2, R11, 0.28857114911079406738 ;  /* 0x3e93bf9902397423 */ /* 0x000fe2000001000b */
[C---:B------:R-:W-:Y:S01]  /*45f0*/  FMUL R88, R4.reuse, R88 ;  /* 0x0000005804587220 */ /* 0x040fe20000400000 */
        /* <DEDUP_REMOVED lines=17> */
[----:B------:R-:W-:Y:S01]  /*4710*/  FMUL R56, R4, R101 ;  /* 0x0000006504387220 */ /* 0x000fe20000400000 */
[----:B------:R-:W-:Y:S01]  /*4720*/  FFMA.FTZ R11, R8, R5, 0.48089820146560668945 ;  /* 0x3ef6384a080b7423 */ /* 0x000fe20000010005 */
[----:B------:R-:W-:Y:S01]  /*4730*/  IMAD.IADD R84, R84, 0x1, R35 ;  /* 0x0000000154547824 */ /* 0x000fe200078e0223 */
[----:B------:R-:W-:Y:S01]  /*4740*/  F2FP.BF16.F32.PACK_AB R4, R104, R61 ;  /* 0x0000003d6804723e */ /* 0x000fe200000010ff */
[----:B------:R-:W-:Y:S01]  /*4750*/  FFMA.FTZ R57, R2, R57, -0.36067417263984680176 ;  /* 0xbeb8aa4902397423 */ /* 0x000fe20000010039 */
[----:B------:R-:W-:Y:S01]  /*4760*/  F2FP.BF16.F32.PACK_AB R5, R102, R105 ;  /* 0x000000696605723e */ /* 0x000fe200000010ff */
[----:B------:R-:W-:Y:S01]  /*4770*/  FFMA.FTZ R11, R8, R11, -0.72134751081466674805 ;  /* 0xbf38aa3b080b7423 */ /* 0x000fe2000001000b */
[----:B------:R-:W-:Y:S01]  /*4780*/  F2FP.BF16.F32.PACK_AB R6, R6, R9 ;  /* 0x000000090606723e */ /* 0x000fe200000010ff */
[----:B------:R-:W-:Y:S01]  /*4790*/  FFMA.FTZ R57, R2, R57, 0.48089820146560668945 ;  /* 0x3ef6384a02397423 */ /* 0x000fe20000010039 */
[----:B------:R-:W-:Y:S01]  /*47a0*/  F2FP.BF16.F32.PACK_AB R7, R7, R0 ;  /* 0x000000000707723e */ /* 0x000fe200000010ff */
[----:B------:R-:W-:Y:S01]  /*47b0*/  FMUL R11, R8, R11 ;  /* 0x0000000b080b7220 */ /* 0x000fe20000400000 */
[----:B------:R-:W-:Y:S01]  /*47c0*/  ISETP.GE.U32.AND P1, PT, R17, 0x7f800000, PT ;  /* 0x7f8000001100780c */ /* 0x000fe20003f26070 */
[----:B------:R-:W-:Y:S01]  /*47d0*/  FFMA.FTZ R57, R2, R57, -0.72134751081466674805 ;  /* 0xbf38aa3b02397423 */ /* 0x000fe20000010039 */
[----:B------:R-:W-:Y:S01]  /*47e0*/  @!P4 FMUL R58, R58, 16777216 ;  /* 0x4b8000003a3ac820 */ /* 0x000fe20000400000 */
[----:B------:R-:W-:Y:S01]  /*47f0*/  STSM.16.M88.4 [R84], R4 ;  /* 0x0000000454007844 */ /* 0x000fe20000000200 */
[----:B------:R-:W-:Y:S01]  /*4800*/  FMUL R11, R8, R11 ;  /* 0x0000000b080b7220 */ /* 0x000fe20000400000 */
[----:B------:R-:W-:Y:S01]  /*4810*/  FMUL R57, R2, R57 ;  /* 0x0000003902397220 */ /* 0x000fe20000400000 */
[----:B------:R-:W-:Y:S01]  /*4820*/  @!P4 FMUL R39, R39, 16777216 ;  /* 0x4b8000002727c820 */ /* 0x000fe20000400000 */
[----:B------:R-:W-:Y:S01]  /*4830*/  LOP3.LUT R117, R122, 0x1ff, RZ, 0xc0, !PT ;  /* 0x000001ff7a757812 */ /* 0x000fe200078ec0ff */
[----:B------:R-:W-:Y:S01]  /*4840*/  FFMA.FTZ R92, R37, 1.1920928955078125e-07, R92 ;  /* 0x34000000255c7823 */ /* 0x000fe2000001005c */
[----:B------:R-:W-:Y:S01]  /*4850*/  FMUL R57, R2, R57 ;  /* 0x0000003902397220 */ /* 0x000fe20000400000 */
[C---:B------:R-:W-:Y:S01]  /*4860*/  FMUL R48, R111.reuse, R58 ;  /* 0x0000003a6f307220 */ /* 0x040fe20000400000 */
[----:B------:R-:W-:Y:S01]  /*4870*/  FFMA.FTZ R11, R8, 1.4426950216293334961, R11 ;  /* 0x3fb8aa3b080b7823 */ /* 0x000fe2000001000b */
[----:B------:R-:W-:Y:S01]  /*4880*/  FMUL R58, R111, R39 ;  /* 0x000000276f3a7220 */ /* 0x000fe20000400000 */
[----:B------:R-:W-:Y:S01]  /*4890*/  FFMA.FTZ R57, R2, 1.4426950216293334961, R57 ;  /* 0x3fb8aa3b02397823 */ /* 0x000fe20000010039 */
[----:B------:R-:W-:Y:S01]  /*48a0*/  @P1 IMAD.MOV.U32 R8, RZ, RZ, 0x7f800000 ;  /* 0x7f800000ff081424 */ /* 0x000fe200078e00ff */
[----:B------:R-:W-:Y:S01]  /*48b0*/  LEA R117, R117, UR21, 0x4 ;  /* 0x0000001575757c11 */ /* 0x000fe2000f8e20ff */
[----:B------:R-:W-:Y:S01]  /*48c0*/  BAR.SYNC.DEFER_BLOCKING 0x0 ;  /* 0x0000000000007b1d */ /* 0x000fe20000010000 */
[----:B------:R-:W-:Y:S01]  /*48d0*/  FADD R2, R92, R11 ;  /* 0x0000000b5c027221 */ /* 0x000fe20000000000 */
[----:B------:R-:W-:Y:S01]  /*48e0*/  @P1 FFMA.FTZ R2, R17, R8, +INF ;  /* 0x7f80000011021423 */ /* 0x000fe20000010008 */
[----:B------:R-:W-:Y:S01]  /*48f0*/  FADD R0, R36, R57 ;  /* 0x0000003924007221 */ /* 0x000fe20000000000 */
[----:B------:R-:W-:Y:S01]  /*4900*/  F2FP.BF16.F32.PACK_AB R8, R97, R56 ;  /* 0x000000386108723e */ /* 0x000fe200000010ff */
[----:B------:R-:W-:Y:S01]  /*4910*/  @!P4 FMUL R38, R38, 16777216 ;  /* 0x4b8000002626c820 */ /* 0x000fe20000400000 */
[----:B------:R-:W-:Y:S01]  /*4920*/  F2FP.BF16.F32.PACK_AB R11, R58, R59 ;  /* 0x0000003b3a0b723e */ /* 0x000fe200000010ff */
[----:B------:R-:W-:Y:S01]  /*4930*/  @!P4 FMUL R55, R55, 16777216 ;  /* 0x4b8000003737c820 */ /* 0x000fe20000400000 */
[----:B------:R-:W-:Y:S01]  /*4940*/  ISETP.GE.U32.AND P2, PT, R18, 0x7f800000, PT ;  /* 0x7f8000001200780c */ /* 0x000fe20003f46070 */
[----:B------:R-:W-:Y:S01]  /*4950*/  FMUL R38, R111, R38 ;  /* 0x000000266f267220 */ /* 0x000fe20000400000 */
[----:B------:R-:W-:Y:S01]  /*4960*/  FSETP.NEU.AND P0, PT, R17, RZ, PT ;  /* 0x000000ff1100720b */ /* 0x000fe20003f0d000 */
[----:B------:R-:W-:Y:S01]  /*4970*/  @!P4 FMUL R54, R54, 16777216 ;  /* 0x4b8000003636c820 */ /* 0x000fe20000400000 */
[----:B------:R-:W-:Y:S01]  /*4980*/  FSETP.NEU.AND P1, PT, R18, RZ, PT ;  /* 0x000000ff1200720b */ /* 0x000fe20003f2d000 */
[----:B------:R-:W-:Y:S01]  /*4990*/  @!P4 FMUL R51, R51, 16777216 ;  /* 0x4b8000003333c820 */ /* 0x000fe20000400000 */
[----:B------:R-:W-:Y:S01]  /*49a0*/  F2FP.BF16.F32.PACK_AB R17, R19, R52 ;  /* 0x000000341311723e */ /* 0x000fe200000010ff */
[----:B------:R-:W-:Y:S01]  /*49b0*/  @!P4 FMUL R50, R50, 16777216 ;  /* 0x4b8000003232c820 */ /* 0x000fe20000400000 */
[----:B------:R-:W-:Y:S01]  /*49c0*/  F2FP.BF16.F32.PACK_AB R16, R16, R53 ;  /* 0x000000351010723e */ /* 0x000fe200000010ff */
[C---:B------:R-:W-:Y:S01]  /*49d0*/  FMUL R55, R111.reuse, R55 ;  /* 0x000000376f377220 */ /* 0x040fe20000400000 */
[----:B------:R-:W-:Y:S01]  /*49e0*/  F2FP.BF16.F32.PACK_AB R19, R78, R100 ;  /* 0x000000644e13723e */ /* 0x000fe200000010ff */
[C---:B------:R-:W-:Y:S01]  /*49f0*/  FMUL R54, R111.reuse, R54 ;  /* 0x000000366f367220 */ /* 0x040fe20000400000 */
[----:B------:R-:W-:Y:S01]  /*4a00*/  FMUL R51, R111, R51 ;  /* 0x000000336f337220 */ /* 0x000fe20000400000 */
[----:B------:R-:W-:-:S02]  /*4a10*/  @P2 IMAD.MOV.U32 R9, RZ, RZ, 0x7f800000 ;  /* 0x7f800000ff092424 */ /* 0x000fc400078e00ff */
[----:B------:R-:W-:Y:S01]  /*4a20*/  FMUL R50, R111, R50 ;  /* 0x000000326f327220 */ /* 0x000fe20000400000 */
[----:B------:R-:W-:Y:S01]  /*4a30*/  F2FP.BF16.F32.PACK_AB R12, R12, R15 ;  /* 0x0000000f0c0c723e */ /* 0x000fe200000010ff */
[----:B------:R-:W-:Y:S01]  /*4a40*/  LDS.128 R56, [R117] ;  /* 0x0000000075387984 */ /* 0x000fe20000000c00 */
[----:B------:R-:W-:Y:S01]  /*4a50*/  @P2 FFMA.FTZ R0, R18, R9, +INF ;  /* 0x7f80000012002423 */ /* 0x000fe20000010009 */
[----:B------:R-:W-:Y:S01]  /*4a60*/  F2FP.BF16.F32.PACK_AB R9, R95, R10 ;  /* 0x0000000a5f09723e */ /* 0x000fe200000010ff */
[----:B------:R-:W0:Y:S01]  /*4a70*/  LDC R62, c[0x0][0x278] ;  /* 0x00009e00ff3e7b82 */ /* 0x000e220000000800 */
[----:B------:R-:W-:-:S07]  /*4a80*/  F2FP.BF16.F32.PACK_AB R10, R38, R63 ;  /* 0x0000003f260a723e */ /* 0x000fce00000010ff */
[----:B------:R-:W-:Y:S01]  /*4a90*/  BAR.SYNC.DEFER_BLOCKING 0x0 ;  /* 0x0000000000007b1d */ /* 0x000fe20000010000 */
[----:B------:R-:W-:Y:S01]  /*4aa0*/  F2FP.BF16.F32.PACK_AB R18, R79, R103 ;  /* 0x000000674f12723e */ /* 0x000fe200000010ff */
[----:B------:R-:W-:Y:S01]  /*4ab0*/  @!P4 FMUL R71, R71, 16777216 ;  /* 0x4b8000004747c820 */ /* 0x000fe20000400000 */
[----:B------:R-:W-:Y:S01]  /*4ac0*/  F2FP.BF16.F32.PACK_AB R13, R13, R14 ;  /* 0x0000000e0d0d723e */ /* 0x000fe200000010ff */
[----:B------:R-:W-:Y:S01]  /*4ad0*/  @!P4 FMUL R70, R70, 16777216 ;  /* 0x4b8000004646c820 */ /* 0x000fe20000400000 */
[----:B------:R-:W-:Y:S01]  /*4ae0*/  F2FP.BF16.F32.PACK_AB R14, R54, R50 ;  /* 0x00000032360e723e */ /* 0x000fe200000010ff */
[----:B------:R-:W-:Y:S01]  /*4af0*/  @!P4 FMUL R67, R67, 16777216 ;  /* 0x4b8000004343c820 */ /* 0x000fe20000400000 */
[----:B------:R-:W-:Y:S01]  /*4b00*/  F2FP.BF16.F32.PACK_AB R15, R55, R51 ;  /* 0x00000033370f723e */ /* 0x000fe200000010ff */
[----:B------:R-:W1:Y:S01]  /*4b10*/  S2R R112, SR_TID.X ;  /* 0x0000000000707919 */ /* 0x000e620000002100 */
[----:B------:R-:W-:Y:S01]  /*4b20*/  @!P4 FMUL R66, R66, 16777216 ;  /* 0x4b8000004242c820 */ /* 0x000fe20000400000 */
[----:B------:R-:W-:Y:S01]  /*4b30*/  LEA.HI R118, R118, R45, RZ, 0x1f ;  /* 0x0000002d76767211 */ /* 0x000fe200078ff8ff */
[C---:B------:R-:W-:Y:S01]  /*4b40*/  FMUL R28, R111.reuse, R71 ;  /* 0x000000476f1c7220 */ /* 0x040fe20000400000 */
[C---:B------:R-:W-:Y:S01]  /*4b50*/  FMUL R45, R111.reuse, R70 ;  /* 0x000000466f2d7220 */ /* 0x040fe20000400000 */
[C---:B------:R-:W-:Y:S01]  /*4b60*/  FMUL R44, R111.reuse, R67 ;  /* 0x000000436f2c7220 */ /* 0x040fe20000400000 */
[----:B------:R-:W-:Y:S01]  /*4b70*/  FMUL R46, R111, R66 ;  /* 0x000000426f2e7220 */ /* 0x000fe20000400000 */
[----:B------:R-:W-:Y:S01]  /*4b80*/  @!P4 FMUL R3, R3, 16777216 ;  /* 0x4b8000000303c820 */ /* 0x000fe20000400000 */
[----:B------:R-:W-:Y:S01]  /*4b90*/  @!P4 FMUL R22, R22, 16777216 ;  /* 0x4b8000001616c820 */ /* 0x000fe20000400000 */
[----:B------:R-:W2:Y:S01]  /*4ba0*/  S2R R119, SR_CTAID.X ;  /* 0x0000000000777919 */ /* 0x000ea20000002500 */
[----:B------:R-:W-:Y:S01]  /*4bb0*/  F2FP.BF16.F32.PACK_AB R40, R40, R26 ;  /* 0x0000001a2828723e */ /* 0x000fe200000010ff */
[C---:B------:R-:W-:Y:S01]  /*4bc0*/  FMUL R3, R111.reuse, R3 ;  /* 0x000000036f037220 */ /* 0x040fe20000400000 */
[----:B------:R-:W-:Y:S01]  /*4bd0*/  FMUL R22, R111, R22 ;  /* 0x000000166f167220 */ /* 0x000fe20000400000 */
[----:B------:R-:W-:Y:S01]  /*4be0*/  F2FP.BF16.F32.PACK_AB R41, R41, R24 ;  /* 0x000000182929723e */ /* 0x000fe200000010ff */
[----:B------:R-:W3:Y:S01]  /*4bf0*/  LDC.64 R78, c[0x0][0x228] ;  /* 0x00008a00ff4e7b82 */ /* 0x000ee20000000a00 */
[----:B-----5:R-:W-:Y:S01]  /*4c00*/  LOP3.LUT R120, R122, 0xff, RZ, 0xc0, !PT ;  /* 0x000000ff7a787812 */ /* 0x020fe200078ec0ff */
[----:B------:R-:W-:Y:S01]  /*4c10*/  STSM.16.M88.4 [R84], R8 ;  /* 0x0000000854007844 */ /* 0x000fe20000000200 */
[----:B------:R-:W-:Y:S01]  /*4c20*/  F2FP.BF16.F32.PACK_AB R42, R42, R22 ;  /* 0x000000162a2a723e */ /* 0x000fe200000010ff */
[----:B------:R-:W-:Y:S01]  /*4c30*/  ULDC.64 UR4, c[0x0][0x270] ;  /* 0x00009c0000047ab9 */ /* 0x000fe20000000a00 */
[----:B------:R-:W-:-:S03]  /*4c40*/  F2FP.BF16.F32.PACK_AB R43, R43, R3 ;  /* 0x000000032b2b723e */ /* 0x000fc600000010ff */
[----:B------:R-:W-:Y:S01]  /*4c50*/  BAR.SYNC.DEFER_BLOCKING 0x0 ;  /* 0x0000000000007b1d */ /* 0x000fe20000010000 */
[----:B------:R-:W-:Y:S01]  /*4c60*/  UIMAD UR4, UR20, UR4, URZ ;  /* 0x00000004140472a4 */ /* 0x000fe2000f8e023f */
[----:B-1----:R-:W-:-:S04]  /*4c70*/  SHF.R.U32.HI R112, RZ, 0x8, R112 ;  /* 0x00000008ff707819 */ /* 0x002fc80000011670 */
[----:B------:R-:W-:-:S05]  /*4c80*/  SGXT.U32 R112, R112, 0x1 ;  /* 0x000000017070781a */ /* 0x000fca0000000000 */
[----:B0-----:R-:W-:Y:S02]  /*4c90*/  IMAD R112, R112, R62, RZ ;  /* 0x0000003e70707224 */ /* 0x001fe400078e02ff */
[----:B--2---:R-:W-:Y:S01]  /*4ca0*/  IMAD R119, R119, 0x100, R120 ;  /* 0x0000010077777824 */ /* 0x004fe200078e0278 */
[----:B------:R-:W-:Y:S01]  /*4cb0*/  LDS.128 R4, [R117] ;  /* 0x0000000075047984 */ /* 0x000fe20000000c00 */
[C---:B------:R-:W-:Y:S02]  /*4cc0*/  IMAD R20, R62.reuse, 0x2, R112 ;  /* 0x000000023e147824 */ /* 0x040fe400078e0270 */
[----:B------:R-:W-:Y:S01]  /*4cd0*/  IMAD R91, R119, UR5, RZ ;  /* 0x00000005775b7c24 */ /* 0x000fe2000f8e02ff */
[----:B------:R-:W-:Y:S01]  /*4ce0*/  BAR.SYNC.DEFER_BLOCKING 0x0 ;  /* 0x0000000000007b1d */ /* 0x000fe20000010000 */
[----:B------:R-:W-:Y:S01]  /*4cf0*/  IMAD R81, R62, 0x2, R20 ;  /* 0x000000023e517824 */ /* 0x000fe200078e0214 */
[----:B------:R-:W-:-:S03]  /*4d00*/  USHF.L.U32 UR5, UR4, 0x1, URZ ;  /* 0x0000000104057899 */ /* 0x000fc6000800063f */
[----:B------:R-:W-:-:S04]  /*4d10*/  IMAD R76, R62, 0x2, R81 ;  /* 0x000000023e4c7824 */ /* 0x000fc800078e0251 */
[----:B------:R-:W-:-:S04]  /*4d20*/  IMAD R74, R62, 0x2, R76 ;  /* 0x000000023e4a7824 */ /* 0x000fc800078e024c */
[----:B------:R-:W-:-:S04]  /*4d30*/  IMAD R21, R62, 0x2, R74 ;  /* 0x000000023e157824 */ /* 0x000fc800078e024a */
[----:B------:R-:W-:-:S04]  /*4d40*/  IMAD R31, R62, 0x2, R21 ;  /* 0x000000023e1f7824 */ /* 0x000fc800078e0215 */
[C---:B------:R-:W-:Y:S01]  /*4d50*/  IMAD R23, R62.reuse, 0x2, R31 ;  /* 0x000000023e177824 */ /* 0x040fe200078e021f */
[----:B------:R0:W-:Y:S03]  /*4d60*/  STSM.16.M88.4 [R84], R16 ;  /* 0x0000001054007844 */ /* 0x0001e60000000200 */
[C---:B------:R-:W-:Y:S01]  /*4d70*/  IMAD R25, R62.reuse, 0x2, R23 ;  /* 0x000000023e197824 */ /* 0x040fe200078e0217 */
[----:B------:R-:W-:Y:S03]  /*4d80*/  BAR.SYNC.DEFER_BLOCKING 0x0 ;  /* 0x0000000000007b1d */ /* 0x000fe60000010000 */
[----:B------:R-:W-:-:S04]  /*4d90*/  IMAD R27, R62, 0x2, R25 ;  /* 0x000000023e1b7824 */ /* 0x000fc800078e0219 */
[----:B------:R-:W-:-:S04]  /*4da0*/  IMAD R29, R62, 0x2, R27 ;  /* 0x000000023e1d7824 */ /* 0x000fc800078e021b */
[----:B------:R-:W-:Y:S01]  /*4db0*/  IMAD R33, R62, 0x2, R29 ;  /* 0x000000023e217824 */ /* 0x000fe200078e021d */
[----:B0-----:R-:W-:-:S03]  /*4dc0*/  F2FP.BF16.F32.PACK_AB R16, R108, R110 ;  /* 0x0000006e6c10723e */ /* 0x001fc600000010ff */
[----:B------:R-:W-:Y:S01]  /*4dd0*/  IMAD R35, R62, 0x2, R33 ;  /* 0x000000023e237824 */ /* 0x000fe200078e0221 */
[----:B------:R-:W-:Y:S02]  /*4de0*/  F2FP.BF16.F32.PACK_AB R17, R107, R109 ;  /* 0x0000006d6b11723e */ /* 0x000fe400000010ff */
[----:B------:R-:W-:Y:S01]  /*4df0*/  F2FP.BF16.F32.PACK_AB R18, R32, R48 ;  /* 0x000000302012723e */ /* 0x000fe200000010ff */
[----:B------:R-:W-:Y:S01]  /*4e00*/  IMAD R37, R62, 0x2, R35 ;  /* 0x000000023e257824 */ /* 0x000fe200078e0223 */
[----:B------:R-:W-:-:S03]  /*4e10*/  F2FP.BF16.F32.PACK_AB R19, R30, R34 ;  /* 0x000000221e13723e */ /* 0x000fc600000010ff */
[C---:B------:R-:W-:Y:S01]  /*4e20*/  IMAD R39, R62.reuse, 0x2, R37 ;  /* 0x000000023e277824 */ /* 0x040fe200078e0225 */
[----:B------:R-:W0:Y:S03]  /*4e30*/  LDS.128 R8, [R117] ;  /* 0x0000000075087984 */ /* 0x000e260000000c00 */
[C---:B------:R-:W-:Y:S01]  /*4e40*/  IMAD R70, R62.reuse, 0x2, R39 ;  /* 0x000000023e467824 */ /* 0x040fe200078e0227 */
[----:B------:R-:W-:Y:S03]  /*4e50*/  BAR.SYNC.DEFER_BLOCKING 0x0 ;  /* 0x0000000000007b1d */ /* 0x000fe60000010000 */
[----:B------:R-:W-:-:S04]  /*4e60*/  IMAD R72, R62, 0x2, R70 ;  /* 0x000000023e487824 */ /* 0x000fc800078e0246 */
        /* <DEDUP_REMOVED lines=9> */
[----:B------:R-:W-:Y:S01]  /*4f00*/  IMAD R65, R62, 0x2, R66 ;  /* 0x000000023e417824 */ /* 0x000fe200078e0242 */
[----:B0-----:R-:W-:-:S03]  /*4f10*/  PRMT R99, R10, 0x7632, R99 ;  /* 0x000076320a637816 */ /* 0x001fc60000000063 */
[C---:B------:R-:W-:Y:S01]  /*4f20*/  IMAD R64, R62.reuse, 0x2, R65 ;  /* 0x000000023e407824 */ /* 0x040fe200078e0241 */
[----:B------:R-:W-:Y:S02]  /*4f30*/  PRMT R97, R9, 0x7632, R97 ;  /* 0x0000763209617816 */ /* 0x000fe40000000061 */
[----:B-1----:R-:W-:Y:S01]  /*4f40*/  F2FP.BF16.F32.PACK_AB R13, R47, R49 ;  /* 0x000000312f0d723e */ /* 0x002fe200000010ff */
[----:B------:R-:W-:Y:S01]  /*4f50*/  IMAD R63, R62, 0x2, R64 ;  /* 0x000000023e3f7824 */ /* 0x000fe200078e0240 */
[----:B------:R-:W-:Y:S02]  /*4f60*/  F2FP.BF16.F32.PACK_AB R12, R68, R90 ;  /* 0x0000005a440c723e */ /* 0x000fe400000010ff */
[----:B------:R-:W-:Y:S01]  /*4f70*/  F2FP.BF16.F32.PACK_AB R14, R45, R46 ;  /* 0x0000002e2d0e723e */ /* 0x000fe200000010ff */
[----:B------:R-:W-:Y:S01]  /*4f80*/  IMAD R61, R62, 0x2, R63 ;  /* 0x000000023e3d7824 */ /* 0x000fe200078e023f */
[----:B------:R-:W-:Y:S02]  /*4f90*/  F2FP.BF16.F32.PACK_AB R15, R28, R44 ;  /* 0x0000002c1c0f723e */ /* 0x000fe400000010ff */
[----:B------:R-:W-:Y:S01]  /*4fa0*/  PRMT R116, R11, 0x7632, R116 ;  /* 0x000076320b747816 */ /* 0x000fe20000000074 */
[C---:B------:R-:W-:Y:S01]  /*4fb0*/  IMAD R60, R62.reuse, 0x2, R61 ;  /* 0x000000023e3c7824 */ /* 0x040fe200078e023d */
[----:B------:R-:W0:Y:S04]  /*4fc0*/  LDS.128 R52, [R117] ;  /* 0x0000000075347984 */ /* 0x000e280000000c00 */
[C---:B------:R-:W-:Y:S01]  /*4fd0*/  LEA R38, R62.reuse, R60, 0x1 ;  /* 0x0000003c3e267211 */ /* 0x040fe200078e08ff */
[----:B------:R-:W-:Y:S04]  /*4fe0*/  BAR.SYNC.DEFER_BLOCKING 0x0 ;  /* 0x0000000000007b1d */ /* 0x000fe80000010000 */
        /* <DEDUP_REMOVED lines=9> */
[----:B------:R-:W-:Y:S02]  /*5080*/  IMAD R22, R62, 0x2, R24 ;  /* 0x000000023e167824 */ /* 0x000fe400078e0218 */
[----:B-1----:R-:W-:Y:S01]  /*5090*/  IMAD.SHL.U32 R17, R91, 0x2, RZ ;  /* 0x000000025b117824 */ /* 0x002fe200078e00ff */
[----:B------:R-:W-:Y:S01]  /*50a0*/  F2FP.BF16.F32.PACK_AB R18, R83, R85 ;  /* 0x000000555312723e */ /* 0x000fe200000010ff */
[----:B------:R-:W-:Y:S01]  /*50b0*/  IMAD.HI R16, R91, 0x2, RZ ;  /* 0x000000025b107827 */ /* 0x000fe200078e02ff */
[----:B------:R-:W-:-:S02]  /*50c0*/  F2FP.BF16.F32.PACK_AB R19, R80, R82 ;  /* 0x000000525013723e */ /* 0x000fc400000010ff */
[----:B---3--:R-:W-:Y:S01]  /*50d0*/  IADD3 R68, P2, P3, R17, UR5, R78 ;  /* 0x0000000511447c10 */ /* 0x008fe2000fb5e04e */
[----:B------:R-:W-:Y:S01]  /*50e0*/  UIMAD.WIDE UR4, UR4, 0x2, URZ ;  /* 0x00000002040478a5 */ /* 0x000fe2000f8e023f */
[----:B------:R-:W-:Y:S02]  /*50f0*/  F2FP.BF16.F32.PACK_AB R17, R86, R87 ;  /* 0x000000575611723e */ /* 0x000fe400000010ff */
[-C--:B------:R-:W-:Y:S01]  /*5100*/  LEA R80, P4, R81, R68.reuse, 0x1 ;  /* 0x0000004451507211 */ /* 0x080fe200078808ff */
[----:B------:R-:W1:Y:S02]  /*5110*/  LDS.128 R48, [R117] ;  /* 0x0000000075307984 */ /* 0x000e640000000c00 */
[----:B------:R-:W-:Y:S01]  /*5120*/  IADD3.X R3, R16, UR5, R79, P2, P3 ;  /* 0x0000000510037c10 */ /* 0x000fe200097e644f */
[----:B------:R-:W-:Y:S01]  /*5130*/  ULDC UR4, c[0x0][0x27c] ;  /* 0x00009f0000047ab9 */ /* 0x000fe20000000800 */
[----:B------:R-:W-:Y:S01]  /*5140*/  F2FP.BF16.F32.PACK_AB R16, R88, R89 ;  /* 0x000000595810723e */ /* 0x000fe200000010ff */
[----:B------:R-:W-:Y:S01]  /*5150*/  BAR.SYNC.DEFER_BLOCKING 0x0 ;  /* 0x0000000000007b1d */ /* 0x000fe20000010000 */
[-C--:B------:R-:W-:Y:S01]  /*5160*/  LEA R82, P2, R112, R68.reuse, 0x1 ;  /* 0x0000004470527211 */ /* 0x080fe200078408ff */
[----:B------:R-:W-:Y:S01]  /*5170*/  UIMAD UR4, UR20, UR4, URZ ;  /* 0x00000004140472a4 */ /* 0x000fe2000f8e023f */
[----:B------:R-:W-:-:S02]  /*5180*/  LEA R78, P3, R20, R68, 0x1 ;  /* 0x00000044144e7211 */ /* 0x000fc400078608ff */
[-C--:B------:R-:W-:Y:S01]  /*5190*/  LEA.HI.X.SX32 R83, R112, R3.reuse, 0x1, P2 ;  /* 0x0000000370537211 */ /* 0x080fe200010f0eff */
[----:B------:R-:W-:Y:S01]  /*51a0*/  USHF.L.U32 UR6, UR4, 0x2, URZ ;  /* 0x0000000204067899 */ /* 0x000fe2000800063f */
[-C--:B------:R-:W-:Y:S01]  /*51b0*/  LEA.HI.X.SX32 R79, R20, R3.reuse, 0x1, P3 ;  /* 0x00000003144f7211 */ /* 0x080fe200018f0eff */
[----:B------:R-:W-:Y:S01]  /*51c0*/  UIMAD.WIDE UR4, UR4, 0x4, URZ ;  /* 0x00000004040478a5 */ /* 0x000fe2000f8e023f */
[----:B------:R-:W-:Y:S01]  /*51d0*/  LEA.HI.X.SX32 R81, R81, R3, 0x1, P4 ;  /* 0x0000000351517211 */ /* 0x000fe200020f0eff */
[----:B------:R2:W-:Y:S01]  /*51e0*/  STSM.16.M88.4 [R84], R12 ;  /* 0x0000000c54007844 */ /* 0x0005e20000000200 */
[----:B------:R-:W-:Y:S01]  /*51f0*/  BAR.SYNC.DEFER_BLOCKING 0x0 ;  /* 0x0000000000007b1d */ /* 0x000fe20000010000 */
[----:B--2---:R-:W-:-:S04]  /*5200*/  IMAD R12, R62, 0x2, R22 ;  /* 0x000000023e0c7824 */ /* 0x004fc800078e0216 */
[C---:B------:R-:W-:Y:S01]  /*5210*/  IMAD R14, R62.reuse, 0x2, R12 ;  /* 0x000000023e0e7824 */ /* 0x040fe200078e020c */
[----:B------:R-:W2:Y:S02]  /*5220*/  LDS.128 R44, [R117] ;  /* 0x00000000752c7984 */ /* 0x000ea40000000c00 */
[----:B------:R-:W-:Y:S06]  /*5230*/  BAR.SYNC.DEFER_BLOCKING 0x0 ;  /* 0x0000000000007b1d */ /* 0x000fec0000010000 */
[----:B------:R-:W-:Y:S02]  /*5240*/  STSM.16.M88.4 [R84], R40 ;  /* 0x0000002854007844 */ /* 0x000fe40000000200 */
[----:B------:R-:W-:Y:S06]  /*5250*/  BAR.SYNC.DEFER_BLOCKING 0x0 ;  /* 0x0000000000007b1d */ /* 0x000fec0000010000 */
[----:B------:R-:W3:Y:S02]  /*5260*/  LDS.128 R40, [R117] ;  /* 0x0000000075287984 */ /* 0x000ee40000000c00 */
[----:B------:R-:W-:Y:S06]  /*5270*/  BAR.SYNC.DEFER_BLOCKING 0x0 ;  /* 0x0000000000007b1d */ /* 0x000fec0000010000 */
[----:B------:R4:W-:Y:S02]  /*5280*/  STSM.16.M88.4 [R84], R16 ;  /* 0x0000001054007844 */ /* 0x0009e40000000200 */
[----:B------:R-:W-:Y:S01]  /*5290*/  BAR.SYNC.DEFER_BLOCKING 0x0 ;  /* 0x0000000000007b1d */ /* 0x000fe20000010000 */
[----:B----4-:R-:W-:-:S04]  /*52a0*/  IMAD R16, R62, 0x2, R14 ;  /* 0x000000023e107824 */ /* 0x010fc800078e020e */
[----:B------:R-:W-:-:S04]  /*52b0*/  IMAD R18, R62, 0x2, R16 ;  /* 0x000000023e127824 */ /* 0x000fc800078e0210 */
[C---:B------:R-:W-:Y:S01]  /*52c0*/  IMAD R20, R62.reuse, 0x2, R18 ;  /* 0x000000023e147824 */ /* 0x040fe200078e0212 */
[----:B------:R4:W-:Y:S03]  /*52d0*/  STG.E.U16 desc[UR44][R82.64], R56 ;  /* 0x0000003852007986 */ /* 0x0009e6000c10152c */
[C---:B------:R-:W-:Y:S01]  /*52e0*/  IMAD R13, R62.reuse, 0x2, R20 ;  /* 0x000000023e0d7824 */ /* 0x040fe200078e0214 */
[----:B------:R0:W-:Y:S03]  /*52f0*/  STG.E.U16 desc[UR44][R78.64], R57 ;  /* 0x000000394e007986 */ /* 0x0001e6000c10152c */
[C---:B------:R-:W-:Y:S01]  /*5300*/  IMAD R15, R62.reuse, 0x2, R13 ;  /* 0x000000023e0f7824 */ /* 0x040fe200078e020d */
[----:B------:R1:W-:Y:S03]  /*5310*/  STG.E.U16 desc[UR44][R80.64], R58 ;  /* 0x0000003a50007986 */ /* 0x0003e6000c10152c */
[----:B------:R-:W-:Y:S01]  /*5320*/  IMAD R17, R62, 0x2, R15 ;  /* 0x000000023e117824 */ /* 0x000fe200078e020f */
[----:B----4-:R-:W-:-:S03]  /*5330*/  PRMT R83, R57, 0x7632, R83 ;  /* 0x0000763239537816 */ /* 0x010fc60000000053 */
[----:B------:R-:W-:Y:S01]  /*5340*/  IMAD R19, R62, 0x2, R17 ;  /* 0x000000023e137824 */ /* 0x000fe200078e0211 */
[-C--:B0-----:R-:W-:Y:S02]  /*5350*/  LEA R78, P3, R74, R68.reuse, 0x1 ;  /* 0x000000444a4e7211 */ /* 0x081fe400078608ff */
[----:B-1----:R-:W-:Y:S02]  /*5360*/  PRMT R81, R56, 0x7632, R81 ;  /* 0x0000763238517816 */ /* 0x002fe40000000051 */
[----:B------:R-:W-:Y:S02]  /*5370*/  LEA R56, P2, R76, R68, 0x1 ;  /* 0x000000444c387211 */ /* 0x000fe400078408ff */
[-C--:B------:R-:W-:Y:S02]  /*5380*/  LEA.HI.X.SX32 R79, R74, R3.reuse, 0x1, P3 ;  /* 0x000000034a4f7211 */ /* 0x080fe400018f0eff */
[----:B------:R-:W-:Y:S02]  /*5390*/  LEA.HI.X.SX32 R57, R76, R3, 0x1, P2 ;  /* 0x000000034c397211 */ /* 0x000fe400010f0eff */
[----:B------:R-:W-:-:S02]  /*53a0*/  PRMT R76, R58, 0x7632, R76 ;  /* 0x000076323a4c7816 */ /* 0x000fc4000000004c */
[----:B------:R-:W-:Y:S01]  /*53b0*/  LEA R58, P2, R21, R68, 0x1 ;  /* 0x00000044153a7211 */ /* 0x000fe200078408ff */
[----:B------:R0:W-:Y:S01]  /*53c0*/  STG.E.U16 desc[UR44][R56.64], R59 ;  /* 0x0000003b38007986 */ /* 0x0001e2000c10152c */
[----:B------:R-:W-:-:S03]  /*53d0*/  PRMT R74, R59, 0x7632, R74 ;  /* 0x000076323b4a7816 */ /* 0x000fc6000000004a */
[----:B------:R1:W-:Y:S01]  /*53e0*/  STG.E.U16 desc[UR44][R78.64], R81 ;  /* 0x000000514e007986 */ /* 0x0003e2000c10152c */
[-C--:B0-----:R-:W-:Y:S02]  /*53f0*/  LEA R56, P3, R31, R68.reuse, 0x1 ;  /* 0x000000441f387211 */ /* 0x081fe400078608ff */
[-C--:B------:R-:W-:Y:S01]  /*5400*/  LEA.HI.X.SX32 R59, R21, R3.reuse, 0x1, P2 ;  /* 0x00000003153b7211 */ /* 0x080fe200010f0eff */
[C---:B------:R-:W-:Y:S01]  /*5410*/  IMAD R21, R62.reuse, 0x2, R19 ;  /* 0x000000023e157824 */ /* 0x040fe200078e0213 */
[-C--:B------:R-:W-:Y:S02]  /*5420*/  LEA.HI.X.SX32 R57, R31, R3.reuse, 0x1, P3 ;  /* 0x000000031f397211 */ /* 0x080fe400018f0eff */
[-C--:B------:R-:W-:Y:S01]  /*5430*/  LEA R80, P2, R23, R68.reuse, 0x1 ;  /* 0x0000004417507211 */ /* 0x080fe200078408ff */
[----:B------:R0:W-:Y:S01]  /*5440*/  STG.E.U16 desc[UR44][R58.64], R83 ;  /* 0x000000533a007986 */ /* 0x0001e2000c10152c */
[----:B-1----:R-:W-:Y:S02]  /*5450*/  LEA R78, P3, R25, R68, 0x1 ;  /* 0x00000044194e7211 */ /* 0x002fe400078608ff */
[-C--:B------:R-:W-:Y:S01]  /*5460*/  LEA.HI.X.SX32 R81, R23, R3.reuse, 0x1, P2 ;  /* 0x0000000317517211 */ /* 0x080fe200010f0eff */
[----:B------:R1:W-:Y:S01]  /*5470*/  STG.E.U16 desc[UR44][R56.64], R76 ;  /* 0x0000004c38007986 */ /* 0x0003e2000c10152c */
[----:B------:R-:W-:Y:S01]  /*5480*/  LEA.HI.X.SX32 R79, R25, R3, 0x1, P3 ;  /* 0x00000003194f7211 */ /* 0x000fe200018f0eff */
[----:B------:R-:W-:-:S02]  /*5490*/  IMAD R23, R62, 0x2, R21 ;  /* 0x000000023e177824 */ /* 0x000fc400078e0215 */
[----:B------:R4:W-:Y:S02]  /*54a0*/  STG.E.U16 desc[UR44][R80.64], R74 ;  /* 0x0000004a50007986 */ /* 0x0009e4000c10152c */
[C---:B------:R-:W-:Y:S01]  /*54b0*/  IMAD R25, R62.reuse, 0x2, R23 ;  /* 0x000000023e197824 */ /* 0x040fe200078e0217 */
[-C--:B0-----:R-:W-:Y:S01]  /*54c0*/  LEA R58, P4, R29, R68.reuse, 0x1 ;  /* 0x000000441d3a7211 */ /* 0x081fe200078808ff */
[----:B------:R0:W-:Y:S01]  /*54d0*/  STG.E.U16 desc[UR44][R78.64], R4 ;  /* 0x000000044e007986 */ /* 0x0001e2000c10152c */
[----:B-1----:R-:W-:Y:S02]  /*54e0*/  LEA R56, P2, R27, R68, 0x1 ;  /* 0x000000441b387211 */ /* 0x002fe400078408ff */
[-C--:B------:R-:W-:Y:S02]  /*54f0*/  LEA.HI.X.SX32 R59, R29, R3.reuse, 0x1, P4 ;  /* 0x000000031d3b7211 */ /* 0x080fe400020f0eff */
[----:B------:R-:W-:Y:S01]  /*5500*/  LEA.HI.X.SX32 R57, R27, R3, 0x1, P2 ;  /* 0x000000031b397211 */ /* 0x000fe200010f0eff */
[----:B------:R-:W-:Y:S01]  /*5510*/  IMAD R27, R62, 0x2, R25 ;  /* 0x000000023e1b7824 */ /* 0x000fe200078e0219 */
[----:B------:R-:W-:-:S02]  /*5520*/  PRMT R76, R4, 0x7632, R76 ;  /* 0x00007632044c7816 */ /* 0x000fc4000000004c */
[----:B----4-:R-:W-:Y:S01]  /*5530*/  PRMT R74, R5, 0x7632, R74 ;  /* 0x00007632054a7816 */ /* 0x010fe2000000004a */
[----:B------:R1:W-:Y:S01]  /*5540*/  STG.E.U16 desc[UR44][R56.64], R5 ;  /* 0x0000000538007986 */ /* 0x0003e2000c10152c */
[----:B0-----:R-:W-:Y:S01]  /*5550*/  PRMT R78, R6, 0x7632, R78 ;  /* 0x00007632064e7816 */ /* 0x001fe2000000004e */
[C---:B------:R-:W-:Y:S01]  /*5560*/  IMAD R29, R62.reuse, 0x2, R27 ;  /* 0x000000023e1d7824 */ /* 0x040fe200078e021b */
[----:B------:R-:W-:Y:S01]  /*5570*/  PRMT R79, R7, 0x7632, R79 ;  /* 0x00007632074f7816 */ /* 0x000fe2000000004f */
[----:B------:R0:W-:Y:S02]  /*5580*/  STG.E.U16 desc[UR44][R58.64], R6 ;  /* 0x000000063a007986 */ /* 0x0001e4000c10152c */
[----:B------:R-:W-:Y:S01]  /*5590*/  IMAD R31, R62, 0x2, R29 ;  /* 0x000000023e1f7824 */ /* 0x000fe200078e021d */
[-C--:B-1----:R-:W-:Y:S02]  /*55a0*/  LEA R56, P2, R33, R68.reuse, 0x1 ;  /* 0x0000004421387211 */ /* 0x082fe400078408ff */
[----:B0-----:R-:W-:-:S02]  /*55b0*/  LEA R58, P3, R35, R68, 0x1 ;  /* 0x00000044233a7211 */ /* 0x001fc400078608ff */
[-C--:B------:R-:W-:Y:S01]  /*55c0*/  LEA.HI.X.SX32 R57, R33, R3.reuse, 0x1, P2 ;  /* 0x0000000321397211 */ /* 0x080fe200010f0eff */
[C---:B------:R-:W-:Y:S01]  /*55d0*/  IMAD R33, R62.reuse, 0x2, R31 ;  /* 0x000000023e217824 */ /* 0x040fe200078e021f */
[-C--:B------:R-:W-:Y:S02]  /*55e0*/  LEA R4, P2, R37, R68.reuse, 0x1 ;  /* 0x0000004425047211 */ /* 0x080fe400078408ff */
[-C--:B------:R-:W-:Y:S01]  /*55f0*/  LEA.HI.X.SX32 R59, R35, R3.reuse, 0x1, P3 ;  /* 0x00000003233b7211 */ /* 0x080fe200018f0eff */
[----:B------:R0:W-:Y:S01]  /*5600*/  STG.E.U16 desc[UR44][R56.64], R7 ;  /* 0x0000000738007986 */ /* 0x0001e2000c10152c */
[----:B------:R-:W-:Y:S01]  /*5610*/  LEA.HI.X.SX32 R5, R37, R3, 0x1, P2 ;  /* 0x0000000325057211 */ /* 0x000fe200010f0eff */
[----:B------:R-:W-:Y:S01]  /*5620*/  IMAD R35, R62, 0x2, R33 ;  /* 0x000000023e237824 */ /* 0x000fe200078e0221 */
[----:B------:R-:W-:Y:S01]  /*5630*/  LEA R6, P2, R70, R68, 0x1 ;  /* 0x0000004446067211 */ /* 0x000fe200078408ff */
[----:B------:R-:W-:Y:S02]  /*5640*/  STG.E.U16 desc[UR44][R58.64], R76 ;  /* 0x0000004c3a007986 */ /* 0x000fe4000c10152c */
[----:B------:R-:W-:-:S02]  /*5650*/  IMAD R37, R62, 0x2, R35 ;  /* 0x000000023e257824 */ /* 0x000fc400078e0223 */
[----:B------:R1:W-:Y:S01]  /*5660*/  STG.E.U16 desc[UR44][R4.64], R74 ;  /* 0x0000004a04007986 */ /* 0x0003e2000c10152c */
[CC--:B0-----:R-:W-:Y:S02]  /*5670*/  LEA R56, P3, R39.reuse, R68.reuse, 0x1 ;  /* 0x0000004427387211 */ /* 0x0c1fe400078608ff */
[-C--:B------:R-:W-:Y:S02]  /*5680*/  LEA.HI.X.SX32 R7, R70, R3.reuse, 0x1, P2 ;  /* 0x0000000346077211 */ /* 0x080fe400010f0eff */
[-C--:B------:R-:W-:Y:S01]  /*5690*/  LEA.HI.X.SX32 R57, R39, R3.reuse, 0x1, P3 ;  /* 0x0000000327397211 */ /* 0x080fe200018f0eff */
[----:B------:R-:W-:Y:S01]  /*56a0*/  IMAD R39, R62, 0x2, R37 ;  /* 0x000000023e277824 */ /* 0x000fe200078e0225 */
[CC--:B------:R-:W-:Y:S02]  /*56b0*/  LEA R70, P2, R71.reuse, R68.reuse, 0x1 ;  /* 0x0000004447467211 */ /* 0x0c0fe400078408ff */
[----:B-1----:R-:W-:Y:S01]  /*56c0*/  LEA R4, P3, R72, R68, 0x1 ;  /* 0x0000004448047211 */ /* 0x002fe200078608ff */
[----:B------:R0:W-:Y:S01]  /*56d0*/  STG.E.U16 desc[UR44][R56.64], R78 ;  /* 0x0000004e38007986 */ /* 0x0001e2000c10152c */
[----:B------:R-:W-:-:S02]  /*56e0*/  LEA.HI.X.SX32 R71, R71, R3, 0x1, P2 ;  /* 0x0000000347477211 */ /* 0x000fc400010f0eff */
[-C--:B------:R-:W-:Y:S01]  /*56f0*/  LEA.HI.X.SX32 R5, R72, R3.reuse, 0x1, P3 ;  /* 0x0000000348057211 */ /* 0x080fe200018f0eff */
[----:B------:R1:W-:Y:S01]  /*5700*/  STG.E.U16 desc[UR44][R6.64], R79 ;  /* 0x0000004f06007986 */ /* 0x0003e2000c10152c */
[-C--:B------:R-:W-:Y:S02]  /*5710*/  LEA R72, P4, R73, R68.reuse, 0x1 ;  /* 0x0000004449487211 */ /* 0x080fe400078808ff */
[-C--:B------:R-:W-:Y:S01]  /*5720*/  LEA R74, P5, R75, R68.reuse, 0x1 ;  /* 0x000000444b4a7211 */ /* 0x080fe200078a08ff */
[----:B------:R4:W-:Y:S01]  /*5730*/  STG.E.U16 desc[UR44][R4.64], R8 ;  /* 0x0000000804007986 */ /* 0x0009e2000c10152c */
[-C--:B------:R-:W-:Y:S02]  /*5740*/  LEA R76, P6, R66, R68.reuse, 0x1 ;  /* 0x00000044424c7211 */ /* 0x080fe400078c08ff */
[-C--:B------:R-:W-:Y:S01]  /*5750*/  LEA.HI.X.SX32 R73, R73, R3.reuse, 0x1, P4 ;  /* 0x0000000349497211 */ /* 0x080fe200020f0eff */
[----:B------:R2:W-:Y:S01]  /*5760*/  STG.E.U16 desc[UR44][R70.64], R9 ;  /* 0x0000000946007986 */ /* 0x0005e2000c10152c */
[----:B------:R-:W-:Y:S01]  /*5770*/  LEA.HI.X.SX32 R75, R75, R3, 0x1, P5 ;  /* 0x000000034b4b7211 */ /* 0x000fe200028f0eff */
[----:B0-----:R-:W-:Y:S01]  /*5780*/  IMAD R57, R62, 0x2, R39 ;  /* 0x000000023e397824 */ /* 0x001fe200078e0227 */
[----:B------:R-:W-:-:S02]  /*5790*/  LEA R82, P4, R63, R68, 0x1 ;  /* 0x000000443f527211 */ /* 0x000fc400078808ff */
[-C--:B-1----:R-:W-:Y:S01]  /*57a0*/  LEA R6, P3, R69, R68.reuse, 0x1 ;  /* 0x0000004445067211 */ /* 0x082fe200078608ff */
[C---:B------:R-:W-:Y:S01]  /*57b0*/  IMAD R59, R62.reuse, 0x2, R57 ;  /* 0x000000023e3b7824 */ /* 0x040fe200078e0239 */
[-C--:B------:R-:W-:Y:S02]  /*57c0*/  LEA R84, P5, R61, R68.reuse, 0x1 ;  /* 0x000000443d547211 */ /* 0x080fe400078a08ff */
[-C--:B------:R-:W-:Y:S01]  /*57d0*/  LEA.HI.X.SX32 R7, R69, R3.reuse, 0x1, P3 ;  /* 0x0000000345077211 */ /* 0x080fe200018f0eff */
[C---:B----4-:R-:W-:Y:S01]  /*57e0*/  IMAD R4, R62.reuse, 0x2, R59 ;  /* 0x000000023e047824 */ /* 0x050fe200078e023b */
[-C--:B------:R-:W-:Y:S02]  /*57f0*/  LEA.HI.X.SX32 R83, R63, R3.reuse, 0x1, P4 ;  /* 0x000000033f537211 */ /* 0x080fe400020f0eff */
[----:B--2---:R-:W-:Y:S01]  /*5800*/  LEA R70, P2, R67, R68, 0x1 ;  /* 0x0000004443467211 */ /* 0x004fe200078408ff */
[----:B------:R0:W-:Y:S01]  /*5810*/  STG.E.U16 desc[UR44][R6.64], R10 ;  /* 0x0000000a06007986 */ /* 0x0001e2000c10152c */
[-C--:B------:R-:W-:Y:S01]  /*5820*/  LEA.HI.X.SX32 R85, R61, R3.reuse, 0x1, P5 ;  /* 0x000000033d557211 */ /* 0x080fe200028f0eff */
[----:B------:R-:W-:Y:S01]  /*5830*/  IMAD R5, R62, 0x2, R4 ;  /* 0x000000023e057824 */ /* 0x000fe200078e0204 */
[----:B------:R-:W-:-:S02]  /*5840*/  LEA.HI.X.SX32 R71, R67, R3, 0x1, P2 ;  /* 0x0000000343477211 */ /* 0x000fc400010f0eff */
[CC--:B------:R-:W-:Y:S02]  /*5850*/  LEA R78, P2, R65.reuse, R68.reuse, 0x1 ;  /* 0x00000044414e7211 */ /* 0x0c0fe400078408ff */
[-C--:B------:R-:W-:Y:S01]  /*5860*/  LEA R92, P4, R34, R68.reuse, 0x1 ;  /* 0x00000044225c7211 */ /* 0x080fe200078808ff */
[----:B------:R1:W-:Y:S01]  /*5870*/  STG.E.U16 desc[UR44][R70.64], R11 ;  /* 0x0000000b46007986 */ /* 0x0003e2000c10152c */
[-C--:B------:R-:W-:Y:S02]  /*5880*/  LEA.HI.X.SX32 R79, R65, R3.reuse, 0x1, P2 ;  /* 0x00000003414f7211 */ /* 0x080fe400010f0eff */
[-C--:B------:R-:W-:Y:S01]  /*5890*/  LEA R88, P2, R38, R68.reuse, 0x1 ;  /* 0x0000004426587211 */ /* 0x080fe200078408ff */
[----:B0-----:R-:W-:Y:S01]  /*58a0*/  IMAD R6, R62, 0x2, R5 ;  /* 0x000000023e067824 */ /* 0x001fe200078e0205 */
[----:B------:R-:W-:Y:S02]  /*58b0*/  LEA R94, P5, R32, R68, 0x1 ;  /* 0x00000044205e7211 */ /* 0x000fe400078a08ff */
[-C--:B------:R-:W-:Y:S01]  /*58c0*/  LEA.HI.X.SX32 R89, R38, R3.reuse, 0x1, P2 ;  /* 0x0000000326597211 */ /* 0x080fe200010f0eff */
[----:B------:R-:W-:Y:S01]  /*58d0*/  IMAD R67, R62, 0x2, R6 ;  /* 0x000000023e437824 */ /* 0x000fe200078e0206 */
[----:B------:R-:W-:-:S02]  /*58e0*/  LEA.HI.X.SX32 R93, R34, R3, 0x1, P4 ;  /* 0x00000003225d7211 */ /* 0x000fc400020f0eff */
[-C--:B------:R-:W-:Y:S01]  /*58f0*/  LEA.HI.X.SX32 R95, R32, R3.reuse, 0x1, P5 ;  /* 0x00000003205f7211 */ /* 0x080fe200028f0eff */
[----:B------:R-:W-:Y:S01]  /*5900*/  IMAD R69, R62, 0x2, R67 ;  /* 0x000000023e457824 */ /* 0x000fe200078e0243 */
[CC--:B-1----:R-:W-:Y:S02]  /*5910*/  LEA R70, P3, R77.reuse, R68.reuse, 0x1 ;  /* 0x000000444d467211 */ /* 0x0c2fe400078608ff */
[-C--:B------:R-:W-:Y:S02]  /*5920*/  LEA R102, P2, R28, R68.reuse, 0x1 ;  /* 0x000000441c667211 */ /* 0x080fe400078408ff */
[-C--:B------:R-:W-:Y:S02]  /*5930*/  LEA.HI.X.SX32 R71, R77, R3.reuse, 0x1, P3 ;  /* 0x000000034d477211 */ /* 0x080fe400018f0eff */
[----:B------:R-:W-:Y:S02]  /*5940*/  LEA R80, P3, R64, R68, 0x1 ;  /* 0x0000004440507211 */ /* 0x000fe400078608ff */
[----:B------:R-:W-:-:S02]  /*5950*/  LEA.HI.X.SX32 R77, R66, R3, 0x1, P6 ;  /* 0x00000003424d7211 */ /* 0x000fc400030f0eff */
[-C--:B------:R-:W-:Y:S02]  /*5960*/  LEA R86, P6, R60, R68.reuse, 0x1 ;  /* 0x000000443c567211 */ /* 0x080fe400078c08ff */
[-C--:B------:R-:W-:Y:S02]  /*5970*/  LEA.HI.X.SX32 R81, R64, R3.reuse, 0x1, P3 ;  /* 0x0000000340517211 */ /* 0x080fe400018f0eff */
[-C--:B------:R-:W-:Y:S02]  /*5980*/  LEA R90, P3, R36, R68.reuse, 0x1 ;  /* 0x00000044245a7211 */ /* 0x080fe400078608ff */
[-C--:B------:R-:W-:Y:S02]  /*5990*/  LEA.HI.X.SX32 R87, R60, R3.reuse, 0x1, P6 ;  /* 0x000000033c577211 */ /* 0x080fe400030f0eff */
[----:B------:R-:W-:Y:S02]  /*59a0*/  LEA R100, P6, R30, R68, 0x1 ;  /* 0x000000441e647211 */ /* 0x000fe400078c08ff */
[----:B------:R-:W-:-:S02]  /*59b0*/  LEA.HI.X.SX32 R91, R36, R3, 0x1, P3 ;  /* 0x00000003245b7211 */ /* 0x000fc400018f0eff */
[-C--:B------:R-:W-:Y:S02]  /*59c0*/  LEA R104, P3, R26, R68.reuse, 0x1 ;  /* 0x000000441a687211 */ /* 0x080fe400078608ff */
[-C--:B------:R-:W-:Y:S02]  /*59d0*/  LEA R106, P4, R24, R68.reuse, 0x1 ;  /* 0x00000044186a7211 */ /* 0x080fe400078808ff */
[-C--:B------:R-:W-:Y:S02]  /*59e0*/  LEA R108, P5, R22, R68.reuse, 0x1 ;  /* 0x00000044166c7211 */ /* 0x080fe400078a08ff */
[----:B------:R-:W-:Y:S02]  /*59f0*/  LEA.HI.X.SX32 R101, R30, R3, 0x1, P6 ;  /* 0x000000031e657211 */ /* 0x000fe400030f0eff */
[----:B------:R-:W-:Y:S02]  /*5a00*/  LEA R110, P6, R12, R68, 0x1 ;  /* 0x000000440c6e7211 */ /* 0x000fe400078c08ff */
[----:B------:R-:W-:-:S02]  /*5a10*/  PRMT R7, R8, 0x7632, R7 ;  /* 0x0000763208077816 */ /* 0x000fc40000000007 */
[-C--:B------:R-:W-:Y:S02]  /*5a20*/  LEA.HI.X.SX32 R103, R28, R3.reuse, 0x1, P2 ;  /* 0x000000031c677211 */ /* 0x080fe400010f0eff */
[-C--:B------:R-:W-:Y:S01]  /*5a30*/  LEA.HI.X.SX32 R105, R26, R3.reuse, 0x1, P3 ;  /* 0x000000031a697211 */ /* 0x080fe200018f0eff */
[----:B------:R-:W-:Y:S01]  /*5a40*/  STG.E.U16 desc[UR44][R70.64], R7 ;  /* 0x0000000746007986 */ /* 0x000fe2000c10152c */
[-C--:B------:R-:W-:Y:S02]  /*5a50*/  LEA.HI.X.SX32 R107, R24, R3.reuse, 0x1, P4 ;  /* 0x00000003186b7211 */ /* 0x080fe400020f0eff */
[----:B------:R-:W-:Y:S01]  /*5a60*/  LEA.HI.X.SX32 R109, R22, R3, 0x1, P5 ;  /* 0x00000003166d7211 */ /* 0x000fe200028f0eff */
[----:B------:R-:W-:Y:S01]  /*5a70*/  STG.E.U16 desc[UR44][R72.64], R97 ;  /* 0x0000006148007986 */ /* 0x000fe2000c10152c */
[-C--:B------:R-:W-:Y:S02]  /*5a80*/  LEA R112, P2, R14, R68.reuse, 0x1 ;  /* 0x000000440e707211 */ /* 0x080fe400078408ff */
[-C--:B------:R-:W-:Y:S01]  /*5a90*/  LEA R114, P3, R16, R68.reuse, 0x1 ;  /* 0x0000004410727211 */ /* 0x080fe200078608ff */
[----:B------:R-:W-:Y:S01]  /*5aa0*/  STG.E.U16 desc[UR44][R74.64], R99 ;  /* 0x000000634a007986 */ /* 0x000fe2000c10152c */
[----:B------:R-:W-:-:S02]  /*5ab0*/  LEA R8, P4, R18, R68, 0x1 ;  /* 0x0000004412087211 */ /* 0x000fc400078808ff */
[-C--:B------:R-:W-:Y:S01]  /*5ac0*/  LEA R10, P5, R20, R68.reuse, 0x1 ;  /* 0x00000044140a7211 */ /* 0x080fe200078a08ff */
[----:B------:R-:W-:Y:S01]  /*5ad0*/  STG.E.U16 desc[UR44][R76.64], R116 ;  /* 0x000000744c007986 */ /* 0x000fe2000c10152c */
[-C--:B------:R-:W-:Y:S02]  /*5ae0*/  LEA.HI.X.SX32 R111, R12, R3.reuse, 0x1, P6 ;  /* 0x000000030c6f7211 */ /* 0x080fe400030f0eff */
[----:B------:R-:W-:Y:S01]  /*5af0*/  LEA R12, P6, R13, R68, 0x1 ;  /* 0x000000440d0c7211 */ /* 0x000fe200078c08ff */
[----:B------:R-:W-:Y:S01]  /*5b00*/  STG.E.U16 desc[UR44][R78.64], R52 ;  /* 0x000000344e007986 */ /* 0x000fe2000c10152c */
[-C--:B------:R-:W-:Y:S02]  /*5b10*/  LEA.HI.X.SX32 R113, R14, R3.reuse, 0x1, P2 ;  /* 0x000000030e717211 */ /* 0x080fe400010f0eff */
[-C--:B------:R-:W-:Y:S01]  /*5b20*/  LEA.HI.X.SX32 R115, R16, R3.reuse, 0x1, P3 ;  /* 0x0000000310737211 */ /* 0x080fe200018f0eff */
        /* <DEDUP_REMOVED lines=8> */
[----:B------:R-:W-:Y:S02]  /*5bb0*/  LEA R20, P5, R21, R68, 0x1 ;  /* 0x0000004415147211 */ /* 0x000fe400078a08ff */
[----:B------:R-:W-:-:S02]  /*5bc0*/  LEA.HI.X.SX32 R13, R13, R3, 0x1, P6 ;  /* 0x000000030d0d7211 */ /* 0x000fc400030f0eff */
[-C--:B------:R-:W-:Y:S02]  /*5bd0*/  LEA R22, P6, R23, R68.reuse, 0x1 ;  /* 0x0000004417167211 */ /* 0x080fe400078c08ff */
[-C--:B------:R-:W-:Y:S02]  /*5be0*/  LEA.HI.X.SX32 R15, R15, R3.reuse, 0x1, P2 ;  /* 0x000000030f0f7211 */ /* 0x080fe400010f0eff */
[-C--:B------:R-:W-:Y:S02]  /*5bf0*/  LEA.HI.X.SX32 R17, R17, R3.reuse, 0x1, P3 ;  /* 0x0000000311117211 */ /* 0x080fe400018f0eff */
[-C--:B------:R-:W-:Y:S02]  /*5c00*/  LEA.HI.X.SX32 R19, R19, R3.reuse, 0x1, P4 ;  /* 0x0000000313137211 */ /* 0x080fe400020f0eff */
[----:B------:R-:W-:Y:S02]  /*5c10*/  LEA.HI.X.SX32 R21, R21, R3, 0x1, P5 ;  /* 0x0000000315157211 */ /* 0x000fe400028f0eff */
[----:B------:R-:W-:-:S02]  /*5c20*/  LEA R24, P2, R25, R68, 0x1 ;  /* 0x0000004419187211 */ /* 0x000fc400078408ff */
[-C--:B------:R-:W-:Y:S02]  /*5c30*/  LEA R26, P3, R27, R68.reuse, 0x1 ;  /* 0x000000441b1a7211 */ /* 0x080fe400078608ff */
[-C--:B------:R-:W-:Y:S02]  /*5c40*/  LEA R28, P4, R29, R68.reuse, 0x1 ;  /* 0x000000441d1c7211 */ /* 0x080fe400078808ff */
[-C--:B------:R-:W-:Y:S02]  /*5c50*/  LEA R30, P5, R31, R68.reuse, 0x1 ;  /* 0x000000441f1e7211 */ /* 0x080fe400078a08ff */
[-C--:B------:R-:W-:Y:S02]  /*5c60*/  LEA.HI.X.SX32 R23, R23, R3.reuse, 0x1, P6 ;  /* 0x0000000317177211 */ /* 0x080fe400030f0eff */
[----:B------:R-:W-:Y:S02]  /*5c70*/  LEA R32, P6, R33, R68, 0x1 ;  /* 0x0000004421207211 */ /* 0x000fe400078c08ff */
[----:B------:R-:W-:-:S02]  /*5c80*/  LEA.HI.X.SX32 R25, R25, R3, 0x1, P2 ;  /* 0x0000000319197211 */ /* 0x000fc400010f0eff */
[-C--:B------:R-:W-:Y:S02]  /*5c90*/  LEA.HI.X.SX32 R27, R27, R3.reuse, 0x1, P3 ;  /* 0x000000031b1b7211 */ /* 0x080fe400018f0eff */
[-C--:B------:R-:W-:Y:S02]  /*5ca0*/  LEA.HI.X.SX32 R29, R29, R3.reuse, 0x1, P4 ;  /* 0x000000031d1d7211 */ /* 0x080fe400020f0eff */
[----:B------:R-:W-:Y:S02]  /*5cb0*/  LEA.HI.X.SX32 R31, R31, R3, 0x1, P5 ;  /* 0x000000031f1f7211 */ /* 0x000fe400028f0eff */
[-C--:B------:R-:W-:Y:S02]  /*5cc0*/  LEA R34, P2, R35, R68.reuse, 0x1 ;  /* 0x0000004423227211 */ /* 0x080fe400078408ff */
[-C--:B------:R-:W-:Y:S02]  /*5cd0*/  LEA R36, P3, R37, R68.reuse, 0x1 ;  /* 0x0000004425247211 */ /* 0x080fe400078608ff */
[----:B------:R-:W-:-:S02]  /*5ce0*/  LEA R38, P4, R39, R68, 0x1 ;  /* 0x0000004427267211 */ /* 0x000fc400078808ff */
[-C--:B------:R-:W-:Y:S02]  /*5cf0*/  LEA R56, P5, R57, R68.reuse, 0x1 ;  /* 0x0000004439387211 */ /* 0x080fe400078a08ff */
[-C--:B------:R-:W-:Y:S02]  /*5d00*/  LEA.HI.X.SX32 R33, R33, R3.reuse, 0x1, P6 ;  /* 0x0000000321217211 */ /* 0x080fe400030f0eff */
[----:B------:R-:W-:Y:S02]  /*5d10*/  LEA R58, P6, R59, R68, 0x1 ;  /* 0x000000443b3a7211 */ /* 0x000fe400078c08ff */
[-C--:B------:R-:W-:Y:S02]  /*5d20*/  LEA.HI.X.SX32 R35, R35, R3.reuse, 0x1, P2 ;  /* 0x0000000323237211 */ /* 0x080fe400010f0eff */
[-C--:B------:R-:W-:Y:S02]  /*5d30*/  LEA.HI.X.SX32 R37, R37, R3.reuse, 0x1, P3 ;  /* 0x0000000325257211 */ /* 0x080fe400018f0eff */
[----:B------:R-:W-:-:S02]  /*5d40*/  LEA.HI.X.SX32 R39, R39, R3, 0x1, P4 ;  /* 0x0000000327277211 */ /* 0x000fc400020f0eff */
[-C--:B------:R-:W-:Y:S02]  /*5d50*/  LEA.HI.X.SX32 R57, R57, R3.reuse, 0x1, P5 ;  /* 0x0000000339397211 */ /* 0x080fe400028f0eff */
[-C--:B------:R-:W-:Y:S02]  /*5d60*/  LEA R60, P2, R4, R68.reuse, 0x1 ;  /* 0x00000044043c7211 */ /* 0x080fe400078408ff */
[-C--:B------:R-:W-:Y:S02]  /*5d70*/  LEA R62, P3, R5, R68.reuse, 0x1 ;  /* 0x00000044053e7211 */ /* 0x080fe400078608ff */
[-C--:B------:R-:W-:Y:S02]  /*5d80*/  LEA R64, P4, R6, R68.reuse, 0x1 ;  /* 0x0000004406407211 */ /* 0x080fe400078808ff */
[----:B------:R-:W-:Y:S02]  /*5d90*/  LEA.HI.X.SX32 R59, R59, R3, 0x1, P6 ;  /* 0x000000033b3b7211 */ /* 0x000fe400030f0eff */
[----:B------:R-:W-:-:S02]  /*5da0*/  LEA R66, P5, R67, R68, 0x1 ;  /* 0x0000004443427211 */ /* 0x000fc400078a08ff */
[----:B------:R-:W-:Y:S02]  /*5db0*/  LEA R68, P6, R69, R68, 0x1 ;  /* 0x0000004445447211 */ /* 0x000fe400078c08ff */
[-C--:B------:R-:W-:Y:S02]  /*5dc0*/  LEA.HI.X.SX32 R61, R4, R3.reuse, 0x1, P2 ;  /* 0x00000003043d7211 */ /* 0x080fe400010f0eff */
[-C--:B------:R-:W-:Y:S02]  /*5dd0*/  LEA.HI.X.SX32 R63, R5, R3.reuse, 0x1, P3 ;  /* 0x00000003053f7211 */ /* 0x080fe400018f0eff */
[-C--:B------:R-:W-:Y:S02]  /*5de0*/  LEA.HI.X.SX32 R65, R6, R3.reuse, 0x1, P4 ;  /* 0x0000000306417211 */ /* 0x080fe400020f0eff */
[-C--:B------:R-:W-:Y:S02]  /*5df0*/  LEA.HI.X.SX32 R67, R67, R3.reuse, 0x1, P5 ;  /* 0x0000000343437211 */ /* 0x080fe400028f0eff */
[----:B------:R-:W-:-:S02]  /*5e00*/  LEA.HI.X.SX32 R69, R69, R3, 0x1, P6 ;  /* 0x0000000345457211 */ /* 0x000fc400030f0eff */
[----:B------:R-:W-:Y:S02]  /*5e10*/  PRMT R3, R52, 0x7632, R3 ;  /* 0x0000763234037816 */ /* 0x000fe40000000003 */
[----:B------:R-:W-:Y:S02]  /*5e20*/  PRMT R4, R53, 0x7632, R4 ;  /* 0x0000763235047816 */ /* 0x000fe40000000004 */
[----:B------:R-:W-:Y:S01]  /*5e30*/  PRMT R5, R54, 0x7632, R5 ;  /* 0x0000763236057816 */ /* 0x000fe20000000005 */
[----:B------:R4:W-:Y:S01]  /*5e40*/  STG.E.U16 desc[UR44][R86.64], R3 ;  /* 0x0000000356007986 */ /* 0x0009e2000c10152c */
[----:B------:R-:W-:Y:S02]  /*5e50*/  PRMT R6, R55, 0x7632, R6 ;  /* 0x0000763237067816 */ /* 0x000fe40000000006 */
[----:B0-----:R-:W-:Y:S01]  /*5e60*/  PRMT R53, R48, 0x7632, R53 ;  /* 0x0000763230357816 */ /* 0x001fe20000000035 */
[----:B------:R-:W-:Y:S01]  /*5e70*/  STG.E.U16 desc[UR44][R88.64], R4 ;  /* 0x0000000458007986 */ /* 0x000fe2000c10152c */
[----:B-1----:R-:W-:-:S02]  /*5e80*/  PRMT R54, R49, 0x7632, R54 ;  /* 0x0000763231367816 */ /* 0x002fc40000000036 */
[----:B------:R-:W-:Y:S01]  /*5e90*/  PRMT R52, R50, 0x7632, R52 ;  /* 0x0000763232347816 */ /* 0x000fe20000000034 */
[----:B------:R-:W-:Y:S01]  /*5ea0*/  STG.E.U16 desc[UR44][R90.64], R5 ;  /* 0x000000055a007986 */ /* 0x000fe2000c10152c */
[----:B--2---:R-:W-:Y:S02]  /*5eb0*/  PRMT R55, R51, 0x7632, R55 ;  /* 0x0000763233377816 */ /* 0x004fe40000000037 */
[----:B------:R-:W-:Y:S01]  /*5ec0*/  LOP3.LUT P2, RZ, R122, 0x100, RZ, 0xc0, !PT ;  /* 0x000001007aff7812 */ /* 0x000fe2000784c0ff */
[----:B------:R-:W-:Y:S01]  /*5ed0*/  STG.E.U16 desc[UR44][R92.64], R6 ;  /* 0x000000065c007986 */ /* 0x000fe2000c10152c */
[----:B----4-:R-:W-:-:S03]  /*5ee0*/  PRMT R3, R44, 0x7632, R3 ;  /* 0x000076322c037816 */ /* 0x010fc60000000003 */
[----:B------:R-:W0:Y:S04]  /*5ef0*/  LDS.128 R4, [R117] ;  /* 0x0000000075047984 */ /* 0x000e280000000c00 */
[----:B------:R1:W-:Y:S04]  /*5f00*/  STG.E.U16 desc[UR44][R94.64], R48 ;  /* 0x000000305e007986 */ /* 0x0003e8000c10152c */
[----:B------:R-:W-:Y:S04]  /*5f10*/  STG.E.U16 desc[UR44][R100.64], R49 ;  /* 0x0000003164007986 */ /* 0x000fe8000c10152c */
[----:B------:R-:W-:Y:S04]  /*5f20*/  STG.E.U16 desc[UR44][R102.64], R50 ;  /* 0x0000003266007986 */ /* 0x000fe8000c10152c */
[----:B------:R-:W-:Y:S01]  /*5f30*/  STG.E.U16 desc[UR44][R104.64], R51 ;  /* 0x0000003368007986 */ /* 0x000fe2000c10152c */
[----:B-1----:R-:W-:-:S03]  /*5f40*/  PRMT R48, R47, 0x7632, R48 ;  /* 0x000076322f307816 */ /* 0x002fc60000000030 */
[----:B------:R-:W-:Y:S04]  /*5f50*/  STG.E.U16 desc[UR44][R106.64], R53 ;  /* 0x000000356a007986 */ /* 0x000fe8000c10152c */
[----:B------:R-:W-:Y:S04]  /*5f60*/  STG.E.U16 desc[UR44][R108.64], R54 ;  /* 0x000000366c007986 */ /* 0x000fe8000c10152c */
[----:B------:R-:W-:Y:S04]  /*5f70*/  STG.E.U16 desc[UR44][R110.64], R52 ;  /* 0x000000346e007986 */ /* 0x000fe8000c10152c */
[----:B------:R-:W-:Y:S04]  /*5f80*/  STG.E.U16 desc[UR44][R112.64], R55 ;  /* 0x0000003770007986 */ /* 0x000fe8000c10152c */
[----:B------:R-:W-:Y:S04]  /*5f90*/  STG.E.U16 desc[UR44][R114.64], R44 ;  /* 0x0000002c72007986 */ /* 0x000fe8000c10152c */
[----:B------:R1:W-:Y:S04]  /*5fa0*/  STG.E.U16 desc[UR44][R8.64], R45 ;  /* 0x0000002d08007986 */ /* 0x0003e8000c10152c */
[----:B------:R2:W-:Y:S04]  /*5fb0*/  STG.E.U16 desc[UR44][R10.64], R46 ;  /* 0x0000002e0a007986 */ /* 0x0005e8000c10152c */
[----:B------:R4:W-:Y:S01]  /*5fc0*/  STG.E.U16 desc[UR44][R12.64], R47 ;  /* 0x0000002f0c007986 */ /* 0x0009e2000c10152c */
[----:B-1----:R-:W-:-:S03]  /*5fd0*/  PRMT R9, R45, 0x7632, R9 ;  /* 0x000076322d097816 */ /* 0x002fc60000000009 */
[----:B------:R1:W-:Y:S01]  /*5fe0*/  STG.E.U16 desc[UR44][R14.64], R3 ;  /* 0x000000030e007986 */ /* 0x0003e2000c10152c */
[----:B--2---:R-:W-:-:S03]  /*5ff0*/  PRMT R11, R46, 0x7632, R11 ;  /* 0x000076322e0b7816 */ /* 0x004fc6000000000b */
[----:B------:R2:W-:Y:S01]  /*6000*/  STG.E.U16 desc[UR44][R16.64], R9 ;  /* 0x0000000910007986 */ /* 0x0005e2000c10152c */
[----:B---3--:R-:W-:Y:S02]  /*6010*/  PRMT R10, R41, 0x7632, R10 ;  /* 0x00007632290a7816 */ /* 0x008fe4000000000a */
[----:B----4-:R-:W-:Y:S01]  /*6020*/  PRMT R12, R43, 0x7632, R12 ;  /* 0x000076322b0c7816 */ /* 0x010fe2000000000c */
[----:B------:R3:W-:Y:S01]  /*6030*/  STG.E.U16 desc[UR44][R18.64], R11 ;  /* 0x0000000b12007986 */ /* 0x0007e2000c10152c */
[----:B0-----:R-:W-:-:S03]  /*6040*/  PRMT R13, R7, 0x7632, R13 ;  /* 0x00007632070d7816 */ /* 0x001fc6000000000d */
[----:B------:R-:W-:Y:S01]  /*6050*/  STG.E.U16 desc[UR44][R20.64], R48 ;  /* 0x0000003014007986 */ /* 0x000fe2000c10152c */
[----:B-1----:R-:W-:Y:S02]  /*6060*/  PRMT R15, R40, 0x7632, R15 ;  /* 0x00007632280f7816 */ /* 0x002fe4000000000f */
[----:B------:R-:W-:Y:S01]  /*6070*/  FSEL R3, R2, -INF , P0 ;  /* 0xff80000002037808 */ /* 0x000fe20000000000 */
[----:B------:R-:W-:Y:S01]  /*6080*/  STG.E.U16 desc[UR44][R22.64], R40 ;  /* 0x0000002816007986 */ /* 0x000fe2000c10152c */
[----:B--2---:R-:W-:Y:S01]  /*6090*/  PRMT R17, R42, 0x7632, R17 ;  /* 0x000076322a117816 */ /* 0x004fe20000000011 */
[----:B------:R-:W0:Y:S02]  /*60a0*/  LDC.64 R8, c[0x0][0x230] ;  /* 0x00008c00ff087b82 */ /* 0x000e240000000a00 */
[----:B------:R-:W-:Y:S01]  /*60b0*/  STG.E.U16 desc[UR44][R24.64], R41 ;  /* 0x0000002918007986 */ /* 0x000fe2000c10152c */
[----:B---3--:R-:W-:-:S03]  /*60c0*/  PRMT R11, R5, 0x7632, R11 ;  /* 0x00007632050b7816 */ /* 0x008fc6000000000b */
[----:B------:R-:W-:Y:S04]  /*60d0*/  STG.E.U16 desc[UR44][R26.64], R42 ;  /* 0x0000002a1a007986 */ /* 0x000fe8000c10152c */
[----:B------:R-:W-:Y:S04]  /*60e0*/  STG.E.U16 desc[UR44][R28.64], R43 ;  /* 0x0000002b1c007986 */ /* 0x000fe8000c10152c */
[----:B------:R1:W-:Y:S04]  /*60f0*/  STG.E.U16 desc[UR44][R30.64], R15 ;  /* 0x0000000f1e007986 */ /* 0x0003e8000c10152c */
[----:B------:R2:W-:Y:S04]  /*6100*/  STG.E.U16 desc[UR44][R32.64], R10 ;  /* 0x0000000a20007986 */ /* 0x0005e8000c10152c */
[----:B------:R-:W-:Y:S04]  /*6110*/  STG.E.U16 desc[UR44][R34.64], R17 ;  /* 0x0000001122007986 */ /* 0x000fe8000c10152c */
[----:B------:R-:W-:Y:S01]  /*6120*/  STG.E.U16 desc[UR44][R36.64], R12 ;  /* 0x0000000c24007986 */ /* 0x000fe2000c10152c */
[----:B-1----:R-:W-:-:S03]  /*6130*/  PRMT R31, R4, 0x7632, R31 ;  /* 0x00007632041f7816 */ /* 0x002fc6000000001f */
[----:B------:R1:W-:Y:S01]  /*6140*/  STG.E.U16 desc[UR44][R38.64], R4 ;  /* 0x0000000426007986 */ /* 0x0003e2000c10152c */
[----:B--2---:R-:W-:-:S03]  /*6150*/  PRMT R33, R6, 0x7632, R33 ;  /* 0x0000763206217816 */ /* 0x004fc60000000021 */
[----:B------:R2:W-:Y:S04]  /*6160*/  STG.E.U16 desc[UR44][R56.64], R5 ;  /* 0x0000000538007986 */ /* 0x0005e8000c10152c */
[----:B------:R3:W-:Y:S04]  /*6170*/  STG.E.U16 desc[UR44][R58.64], R6 ;  /* 0x000000063a007986 */ /* 0x0007e8000c10152c */
[----:B------:R4:W-:Y:S01]  /*6180*/  STG.E.U16 desc[UR44][R60.64], R7 ;  /* 0x000000073c007986 */ /* 0x0009e2000c10152c */
[----:B-1----:R-:W-:Y:S01]  /*6190*/  FFMA R4, R3, 0.69314718246459960938, R98 ;  /* 0x3f31721803047823 */ /* 0x002fe20000000062 */
[----:B------:R-:W-:-:S02]  /*61a0*/  IMAD.SHL.U32 R3, R119, 0x4, RZ ;  /* 0x0000000477037824 */ /* 0x000fc400078e00ff */
[----:B------:R4:W-:Y:S01]  /*61b0*/  STG.E.U16 desc[UR44][R62.64], R31 ;  /* 0x0000001f3e007986 */ /* 0x0009e2000c10152c */
[----:B--2---:R-:W-:Y:S01]  /*61c0*/  FSEL R5, R0, -INF , P1 ;  /* 0xff80000000057808 */ /* 0x004fe20000800000 */
[----:B------:R-:W-:Y:S01]  /*61d0*/  IMAD.HI R0, R119, 0x4, RZ ;  /* 0x0000000477007827 */ /* 0x000fe200078e02ff */
[----:B0-----:R-:W-:Y:S01]  /*61e0*/  IADD3 R2, P0, P1, R3, UR6, R8 ;  /* 0x0000000603027c10 */ /* 0x001fe2000f91e008 */
[----:B------:R4:W-:Y:S02]  /*61f0*/  STG.E.U16 desc[UR44][R64.64], R11 ;  /* 0x0000000b40007986 */ /* 0x0009e4000c10152c */
[----:B---3--:R-:W-:Y:S02]  /*6200*/  IMAD.SHL.U32 R6, R122, 0x2, RZ ;  /* 0x000000027a067824 */ /* 0x008fe400078e00ff */
[----:B------:R-:W-:Y:S01]  /*6210*/  FFMA R5, R5, 0.69314718246459960938, R96 ;  /* 0x3f31721805057823 */ /* 0x000fe20000000060 */
[----:B------:R4:W-:Y:S01]  /*6220*/  STG.E.U16 desc[UR44][R66.64], R33 ;  /* 0x0000002142007986 */ /* 0x0009e2000c10152c */
[----:B------:R-:W-:-:S02]  /*6230*/  IADD3.X R3, R0, UR5, R9, P0, P1 ;  /* 0x0000000500037c10 */ /* 0x000fc400087e2409 */
[----:B------:R-:W-:Y:S01]  /*6240*/  LOP3.LUT R6, R6, 0x3f8, RZ, 0xc0, !PT ;  /* 0x000003f806067812 */ /* 0x000fe200078ec0ff */
[----:B------:R4:W-:Y:S01]  /*6250*/  STG.E.U16 desc[UR44][R68.64], R13 ;  /* 0x0000000d44007986 */ /* 0x0009e2000c10152c */
[----:B------:R-:W-:Y:S06]  /*6260*/  BAR.SYNC.DEFER_BLOCKING 0x0 ;  /* 0x0000000000007b1d */ /* 0x000fec0000010000 */
[----:B------:R4:W-:Y:S02]  /*6270*/  STS.64 [R6+UR21], R4 ;  /* 0x0000000406007988 */ /* 0x0009e40008000a15 */
[----:B------:R-:W-:Y:S06]  /*6280*/  BAR.SYNC.DEFER_BLOCKING 0x0 ;  /* 0x0000000000007b1d */ /* 0x000fec0000010000 */
[----:B------:R-:W-:Y:S05]  /*6290*/  @P2 EXIT ;  /* 0x000000000000294d */ /* 0x000fea0003800000 */
[----:B----4-:R-:W0:Y:S04]  /*62a0*/  LDS R5, [R118] ;  /* 0x0000000076057984 */ /* 0x010e280000000800 */
[----:B0-----:R-:W-:Y:S01]  /*62b0*/  STG.E desc[UR44][R2.64], R5 ;  /* 0x0000000502007986 */ /* 0x001fe2000c10192c */
[----:B------:R-:W-:Y:S05]  /*62c0*/  EXIT ;  /* 0x000000000000794d */ /* 0x000fea0003800000 */
.L_x_2:
[----:B------:R-:W-:-:S00]  /*62d0*/  BRA `(.L_x_2) ;  /* 0xfffffffc00fc7947 */ /* 0x000fc0000383ffff */
[----:B------:R-:W-:-:S00]  /*62e0*/  NOP ;  /* 0x0000000000007918 */ /* 0x000fc00000000000 */
        /* <DEDUP_REMOVED lines=9> */
.L_x_3:


//--------------------- .nv.global.init           --------------------------
	.section	.nv.global.init,"aw",@progbits
.nv.global.init:
	.type		_$_str,@object
	.size		_$_str,(.L_0 - _$_str)
_$_str:
        /*0000*/ 	.byte	0x5f, 0x5f, 0x43, 0x55, 0x44, 0x41, 0x5f, 0x46, 0x54, 0x5a, 0x00
.L_0:


//--------------------- .nv.shared.attn_fwd       --------------------------
	.section	.nv.shared.attn_fwd,"aw",@nobits
	.sectionflags	@""
	.align	16
	.zero		1024


//--------------------- .nv.shared.reserved.0     --------------------------
	.section	.nv.shared.reserved.0,"aw",@nobits
	.weak		__nv_reservedSMEM_offset_0_alias
	.size		__nv_reservedSMEM_offset_0_alias, 0, 0
	.other		__nv_reservedSMEM_offset_0_alias,@"STO_CUDA_RESERVED_SHARED STV_DEFAULT"
__nv_reservedSMEM_offset_0_alias:
	.zero		0


//--------------------- .nv.constant0.attn_fwd    --------------------------
	.section	.nv.constant0.attn_fwd,"a",@progbits
	.sectionflags	@""
	.align	4
.nv.constant0.attn_fwd:
	.zero		664


//--------------------- SYMBOLS --------------------------

	.type		.nv.reservedSmem.offset0,@object
	.size		.nv.reservedSmem.offset0,0x4
